//
// Generated by NVIDIA NVVM Compiler
//
// Compiler Build ID: CL-36424714
// Cuda compilation tools, release 13.0, V13.0.88
// Based on NVVM 20.0.0
//

.version 9.0
.target sm_100
.address_size 64

	// .globl	_Z8SpMV_CSRiPfPiS0_S_S_

.visible .entry _Z8SpMV_CSRiPfPiS0_S_S_(
	.param .u32 _Z8SpMV_CSRiPfPiS0_S_S__param_0,
	.param .u64 .ptr .align 1 _Z8SpMV_CSRiPfPiS0_S_S__param_1,
	.param .u64 .ptr .align 1 _Z8SpMV_CSRiPfPiS0_S_S__param_2,
	.param .u64 .ptr .align 1 _Z8SpMV_CSRiPfPiS0_S_S__param_3,
	.param .u64 .ptr .align 1 _Z8SpMV_CSRiPfPiS0_S_S__param_4,
	.param .u64 .ptr .align 1 _Z8SpMV_CSRiPfPiS0_S_S__param_5
)
{
	.reg .pred 	%p<11>;
	.reg .b32 	%r<65>;
	.reg .b32 	%f<112>;
	.reg .b64 	%rd<87>;

	ld.param.u32 	%r23, [_Z8SpMV_CSRiPfPiS0_S_S__param_0];
	ld.param.u64 	%rd8, [_Z8SpMV_CSRiPfPiS0_S_S__param_1];
	ld.param.u64 	%rd9, [_Z8SpMV_CSRiPfPiS0_S_S__param_2];
	ld.param.u64 	%rd6, [_Z8SpMV_CSRiPfPiS0_S_S__param_3];
	ld.param.u64 	%rd10, [_Z8SpMV_CSRiPfPiS0_S_S__param_4];
	ld.param.u64 	%rd7, [_Z8SpMV_CSRiPfPiS0_S_S__param_5];
	cvta.to.global.u64 	%rd1, %rd10;
	cvta.to.global.u64 	%rd2, %rd9;
	cvta.to.global.u64 	%rd3, %rd8;
	mov.u32 	%r24, %ctaid.x;
	mov.u32 	%r25, %ntid.x;
	mov.u32 	%r26, %tid.x;
	mad.lo.s32 	%r1, %r24, %r25, %r26;
	setp.ge.s32 	%p1, %r1, %r23;
	@%p1 bra 	$L__BB0_15;
	cvta.to.global.u64 	%rd11, %rd6;
	mul.wide.s32 	%rd12, %r1, 4;
	add.s64 	%rd13, %rd11, %rd12;
	ld.global.u32 	%r60, [%rd13];
	ld.global.u32 	%r3, [%rd13+4];
	setp.ge.s32 	%p2, %r60, %r3;
	mov.f32 	%f111, 0f00000000;
	@%p2 bra 	$L__BB0_14;
	sub.s32 	%r4, %r3, %r60;
	and.b32  	%r5, %r4, 15;
	sub.s32 	%r27, %r60, %r3;
	setp.gt.u32 	%p3, %r27, -16;
	mov.f32 	%f111, 0f00000000;
	@%p3 bra 	$L__BB0_5;
	and.b32  	%r28, %r4, -16;
	neg.s32 	%r58, %r28;
	add.s64 	%rd4, %rd3, 32;
	add.s64 	%rd5, %rd2, 32;
	mov.f32 	%f111, 0f00000000;
$L__BB0_4:
	.pragma "nounroll";
	mul.wide.s32 	%rd14, %r60, 4;
	add.s64 	%rd15, %rd4, %rd14;
	add.s64 	%rd16, %rd5, %rd14;
	ld.global.f32 	%f18, [%rd15+-32];
	ld.global.u32 	%r29, [%rd16+-32];
	mul.wide.s32 	%rd17, %r29, 4;
	add.s64 	%rd18, %rd1, %rd17;
	ld.global.f32 	%f19, [%rd18];
	fma.rn.f32 	%f20, %f18, %f19, %f111;
	ld.global.f32 	%f21, [%rd15+-28];
	ld.global.u32 	%r30, [%rd16+-28];
	mul.wide.s32 	%rd19, %r30, 4;
	add.s64 	%rd20, %rd1, %rd19;
	ld.global.f32 	%f22, [%rd20];
	fma.rn.f32 	%f23, %f21, %f22, %f20;
	ld.global.f32 	%f24, [%rd15+-24];
	ld.global.u32 	%r31, [%rd16+-24];
	mul.wide.s32 	%rd21, %r31, 4;
	add.s64 	%rd22, %rd1, %rd21;
	ld.global.f32 	%f25, [%rd22];
	fma.rn.f32 	%f26, %f24, %f25, %f23;
	ld.global.f32 	%f27, [%rd15+-20];
	ld.global.u32 	%r32, [%rd16+-20];
	mul.wide.s32 	%rd23, %r32, 4;
	add.s64 	%rd24, %rd1, %rd23;
	ld.global.f32 	%f28, [%rd24];
	fma.rn.f32 	%f29, %f27, %f28, %f26;
	ld.global.f32 	%f30, [%rd15+-16];
	ld.global.u32 	%r33, [%rd16+-16];
	mul.wide.s32 	%rd25, %r33, 4;
	add.s64 	%rd26, %rd1, %rd25;
	ld.global.f32 	%f31, [%rd26];
	fma.rn.f32 	%f32, %f30, %f31, %f29;
	ld.global.f32 	%f33, [%rd15+-12];
	ld.global.u32 	%r34, [%rd16+-12];
	mul.wide.s32 	%rd27, %r34, 4;
	add.s64 	%rd28, %rd1, %rd27;
	ld.global.f32 	%f34, [%rd28];
	fma.rn.f32 	%f35, %f33, %f34, %f32;
	ld.global.f32 	%f36, [%rd15+-8];
	ld.global.u32 	%r35, [%rd16+-8];
	mul.wide.s32 	%rd29, %r35, 4;
	add.s64 	%rd30, %rd1, %rd29;
	ld.global.f32 	%f37, [%rd30];
	fma.rn.f32 	%f38, %f36, %f37, %f35;
	ld.global.f32 	%f39, [%rd15+-4];
	ld.global.u32 	%r36, [%rd16+-4];
	mul.wide.s32 	%rd31, %r36, 4;
	add.s64 	%rd32, %rd1, %rd31;
	ld.global.f32 	%f40, [%rd32];
	fma.rn.f32 	%f41, %f39, %f40, %f38;
	ld.global.f32 	%f42, [%rd15];
	ld.global.u32 	%r37, [%rd16];
	mul.wide.s32 	%rd33, %r37, 4;
	add.s64 	%rd34, %rd1, %rd33;
	ld.global.f32 	%f43, [%rd34];
	fma.rn.f32 	%f44, %f42, %f43, %f41;
	ld.global.f32 	%f45, [%rd15+4];
	ld.global.u32 	%r38, [%rd16+4];
	mul.wide.s32 	%rd35, %r38, 4;
	add.s64 	%rd36, %rd1, %rd35;
	ld.global.f32 	%f46, [%rd36];
	fma.rn.f32 	%f47, %f45, %f46, %f44;
	ld.global.f32 	%f48, [%rd15+8];
	ld.global.u32 	%r39, [%rd16+8];
	mul.wide.s32 	%rd37, %r39, 4;
	add.s64 	%rd38, %rd1, %rd37;
	ld.global.f32 	%f49, [%rd38];
	fma.rn.f32 	%f50, %f48, %f49, %f47;
	ld.global.f32 	%f51, [%rd15+12];
	ld.global.u32 	%r40, [%rd16+12];
	mul.wide.s32 	%rd39, %r40, 4;
	add.s64 	%rd40, %rd1, %rd39;
	ld.global.f32 	%f52, [%rd40];
	fma.rn.f32 	%f53, %f51, %f52, %f50;
	ld.global.f32 	%f54, [%rd15+16];
	ld.global.u32 	%r41, [%rd16+16];
	mul.wide.s32 	%rd41, %r41, 4;
	add.s64 	%rd42, %rd1, %rd41;
	ld.global.f32 	%f55, [%rd42];
	fma.rn.f32 	%f56, %f54, %f55, %f53;
	ld.global.f32 	%f57, [%rd15+20];
	ld.global.u32 	%r42, [%rd16+20];
	mul.wide.s32 	%rd43, %r42, 4;
	add.s64 	%rd44, %rd1, %rd43;
	ld.global.f32 	%f58, [%rd44];
	fma.rn.f32 	%f59, %f57, %f58, %f56;
	ld.global.f32 	%f60, [%rd15+24];
	ld.global.u32 	%r43, [%rd16+24];
	mul.wide.s32 	%rd45, %r43, 4;
	add.s64 	%rd46, %rd1, %rd45;
	ld.global.f32 	%f61, [%rd46];
	fma.rn.f32 	%f62, %f60, %f61, %f59;
	ld.global.f32 	%f63, [%rd15+28];
	ld.global.u32 	%r44, [%rd16+28];
	mul.wide.s32 	%rd47, %r44, 4;
	add.s64 	%rd48, %rd1, %rd47;
	ld.global.f32 	%f64, [%rd48];
	fma.rn.f32 	%f111, %f63, %f64, %f62;
	add.s32 	%r60, %r60, 16;
	add.s32 	%r58, %r58, 16;
	setp.ne.s32 	%p4, %r58, 0;
	@%p4 bra 	$L__BB0_4;
$L__BB0_5:
	setp.eq.s32 	%p5, %r5, 0;
	@%p5 bra 	$L__BB0_14;
	and.b32  	%r12, %r4, 7;
	setp.lt.u32 	%p6, %r5, 8;
	@%p6 bra 	$L__BB0_8;
	mul.wide.s32 	%rd49, %r60, 4;
	add.s64 	%rd50, %rd3, %rd49;
	ld.global.f32 	%f66, [%rd50];
	add.s64 	%rd51, %rd2, %rd49;
	ld.global.u32 	%r45, [%rd51];
	mul.wide.s32 	%rd52, %r45, 4;
	add.s64 	%rd53, %rd1, %rd52;
	ld.global.f32 	%f67, [%rd53];
	fma.rn.f32 	%f68, %f66, %f67, %f111;
	ld.global.f32 	%f69, [%rd50+4];
	ld.global.u32 	%r46, [%rd51+4];
	mul.wide.s32 	%rd54, %r46, 4;
	add.s64 	%rd55, %rd1, %rd54;
	ld.global.f32 	%f70, [%rd55];
	fma.rn.f32 	%f71, %f69, %f70, %f68;
	ld.global.f32 	%f72, [%rd50+8];
	ld.global.u32 	%r47, [%rd51+8];
	mul.wide.s32 	%rd56, %r47, 4;
	add.s64 	%rd57, %rd1, %rd56;
	ld.global.f32 	%f73, [%rd57];
	fma.rn.f32 	%f74, %f72, %f73, %f71;
	ld.global.f32 	%f75, [%rd50+12];
	ld.global.u32 	%r48, [%rd51+12];
	mul.wide.s32 	%rd58, %r48, 4;
	add.s64 	%rd59, %rd1, %rd58;
	ld.global.f32 	%f76, [%rd59];
	fma.rn.f32 	%f77, %f75, %f76, %f74;
	ld.global.f32 	%f78, [%rd50+16];
	ld.global.u32 	%r49, [%rd51+16];
	mul.wide.s32 	%rd60, %r49, 4;
	add.s64 	%rd61, %rd1, %rd60;
	ld.global.f32 	%f79, [%rd61];
	fma.rn.f32 	%f80, %f78, %f79, %f77;
	ld.global.f32 	%f81, [%rd50+20];
	ld.global.u32 	%r50, [%rd51+20];
	mul.wide.s32 	%rd62, %r50, 4;
	add.s64 	%rd63, %rd1, %rd62;
	ld.global.f32 	%f82, [%rd63];
	fma.rn.f32 	%f83, %f81, %f82, %f80;
	ld.global.f32 	%f84, [%rd50+24];
	ld.global.u32 	%r51, [%rd51+24];
	mul.wide.s32 	%rd64, %r51, 4;
	add.s64 	%rd65, %rd1, %rd64;
	ld.global.f32 	%f85, [%rd65];
	fma.rn.f32 	%f86, %f84, %f85, %f83;
	ld.global.f32 	%f87, [%rd50+28];
	ld.global.u32 	%r52, [%rd51+28];
	mul.wide.s32 	%rd66, %r52, 4;
	add.s64 	%rd67, %rd1, %rd66;
	ld.global.f32 	%f88, [%rd67];
	fma.rn.f32 	%f111, %f87, %f88, %f86;
	add.s32 	%r60, %r60, 8;
$L__BB0_8:
	setp.eq.s32 	%p7, %r12, 0;
	@%p7 bra 	$L__BB0_14;
	and.b32  	%r15, %r4, 3;
	setp.lt.u32 	%p8, %r12, 4;
	@%p8 bra 	$L__BB0_11;
	mul.wide.s32 	%rd68, %r60, 4;
	add.s64 	%rd69, %rd3, %rd68;
	ld.global.f32 	%f90, [%rd69];
	add.s64 	%rd70, %rd2, %rd68;
	ld.global.u32 	%r53, [%rd70];
	mul.wide.s32 	%rd71, %r53, 4;
	add.s64 	%rd72, %rd1, %rd71;
	ld.global.f32 	%f91, [%rd72];
	fma.rn.f32 	%f92, %f90, %f91, %f111;
	ld.global.f32 	%f93, [%rd69+4];
	ld.global.u32 	%r54, [%rd70+4];
	mul.wide.s32 	%rd73, %r54, 4;
	add.s64 	%rd74, %rd1, %rd73;
	ld.global.f32 	%f94, [%rd74];
	fma.rn.f32 	%f95, %f93, %f94, %f92;
	ld.global.f32 	%f96, [%rd69+8];
	ld.global.u32 	%r55, [%rd70+8];
	mul.wide.s32 	%rd75, %r55, 4;
	add.s64 	%rd76, %rd1, %rd75;
	ld.global.f32 	%f97, [%rd76];
	fma.rn.f32 	%f98, %f96, %f97, %f95;
	ld.global.f32 	%f99, [%rd69+12];
	ld.global.u32 	%r56, [%rd70+12];
	mul.wide.s32 	%rd77, %r56, 4;
	add.s64 	%rd78, %rd1, %rd77;
	ld.global.f32 	%f100, [%rd78];
	fma.rn.f32 	%f111, %f99, %f100, %f98;
	add.s32 	%r60, %r60, 4;
$L__BB0_11:
	setp.eq.s32 	%p9, %r15, 0;
	@%p9 bra 	$L__BB0_14;
	neg.s32 	%r63, %r15;
$L__BB0_13:
	.pragma "nounroll";
	mul.wide.s32 	%rd79, %r60, 4;
	add.s64 	%rd80, %rd2, %rd79;
	add.s64 	%rd81, %rd3, %rd79;
	ld.global.f32 	%f101, [%rd81];
	ld.global.u32 	%r57, [%rd80];
	mul.wide.s32 	%rd82, %r57, 4;
	add.s64 	%rd83, %rd1, %rd82;
	ld.global.f32 	%f102, [%rd83];
	fma.rn.f32 	%f111, %f101, %f102, %f111;
	add.s32 	%r60, %r60, 1;
	add.s32 	%r63, %r63, 1;
	setp.ne.s32 	%p10, %r63, 0;
	@%p10 bra 	$L__BB0_13;
$L__BB0_14:
	cvta.to.global.u64 	%rd84, %rd7;
	add.s64 	%rd86, %rd84, %rd12;
	st.global.f32 	[%rd86], %f111;
$L__BB0_15:
	ret;

}
	// .globl	_Z8SpMV_ELLiPfPiiS_S_
.visible .entry _Z8SpMV_ELLiPfPiiS_S_(
	.param .u32 _Z8SpMV_ELLiPfPiiS_S__param_0,
	.param .u64 .ptr .align 1 _Z8SpMV_ELLiPfPiiS_S__param_1,
	.param .u64 .ptr .align 1 _Z8SpMV_ELLiPfPiiS_S__param_2,
	.param .u32 _Z8SpMV_ELLiPfPiiS_S__param_3,
	.param .u64 .ptr .align 1 _Z8SpMV_ELLiPfPiiS_S__param_4,
	.param .u64 .ptr .align 1 _Z8SpMV_ELLiPfPiiS_S__param_5
)
{
	.reg .pred 	%p<11>;
	.reg .b32 	%r<46>;
	.reg .b32 	%f<68>;
	.reg .b64 	%rd<78>;

	ld.param.u32 	%r16, [_Z8SpMV_ELLiPfPiiS_S__param_0];
	ld.param.u64 	%rd5, [_Z8SpMV_ELLiPfPiiS_S__param_1];
	ld.param.u64 	%rd6, [_Z8SpMV_ELLiPfPiiS_S__param_2];
	ld.param.u32 	%r17, [_Z8SpMV_ELLiPfPiiS_S__param_3];
	ld.param.u64 	%rd7, [_Z8SpMV_ELLiPfPiiS_S__param_4];
	ld.param.u64 	%rd4, [_Z8SpMV_ELLiPfPiiS_S__param_5];
	cvta.to.global.u64 	%rd1, %rd7;
	cvta.to.global.u64 	%rd2, %rd6;
	cvta.to.global.u64 	%rd3, %rd5;
	mov.u32 	%r18, %ctaid.x;
	mov.u32 	%r19, %ntid.x;
	mov.u32 	%r20, %tid.x;
	mad.lo.s32 	%r1, %r18, %r19, %r20;
	setp.ge.s32 	%p1, %r1, %r16;
	@%p1 bra 	$L__BB1_14;
	setp.lt.s32 	%p2, %r17, 1;
	mov.f32 	%f67, 0f00000000;
	@%p2 bra 	$L__BB1_13;
	and.b32  	%r2, %r17, 7;
	setp.lt.u32 	%p3, %r17, 8;
	mov.f32 	%f67, 0f00000000;
	mov.b32 	%r44, 0;
	@%p3 bra 	$L__BB1_5;
	and.b32  	%r44, %r17, 2147483640;
	neg.s32 	%r42, %r44;
	shl.b32 	%r5, %r16, 3;
	mov.f32 	%f67, 0f00000000;
	mul.wide.s32 	%rd13, %r16, 4;
	mov.u32 	%r41, %r1;
$L__BB1_4:
	.pragma "nounroll";
	mul.wide.s32 	%rd8, %r41, 4;
	add.s64 	%rd9, %rd3, %rd8;
	ld.global.f32 	%f17, [%rd9];
	add.s64 	%rd10, %rd2, %rd8;
	ld.global.u32 	%r22, [%rd10];
	mul.wide.s32 	%rd11, %r22, 4;
	add.s64 	%rd12, %rd1, %rd11;
	ld.global.f32 	%f18, [%rd12];
	fma.rn.f32 	%f19, %f17, %f18, %f67;
	add.s64 	%rd14, %rd9, %rd13;
	ld.global.f32 	%f20, [%rd14];
	add.s64 	%rd15, %rd10, %rd13;
	ld.global.u32 	%r23, [%rd15];
	mul.wide.s32 	%rd16, %r23, 4;
	add.s64 	%rd17, %rd1, %rd16;
	ld.global.f32 	%f21, [%rd17];
	fma.rn.f32 	%f22, %f20, %f21, %f19;
	add.s64 	%rd18, %rd14, %rd13;
	ld.global.f32 	%f23, [%rd18];
	add.s64 	%rd19, %rd15, %rd13;
	ld.global.u32 	%r24, [%rd19];
	mul.wide.s32 	%rd20, %r24, 4;
	add.s64 	%rd21, %rd1, %rd20;
	ld.global.f32 	%f24, [%rd21];
	fma.rn.f32 	%f25, %f23, %f24, %f22;
	add.s64 	%rd22, %rd18, %rd13;
	ld.global.f32 	%f26, [%rd22];
	add.s64 	%rd23, %rd19, %rd13;
	ld.global.u32 	%r25, [%rd23];
	mul.wide.s32 	%rd24, %r25, 4;
	add.s64 	%rd25, %rd1, %rd24;
	ld.global.f32 	%f27, [%rd25];
	fma.rn.f32 	%f28, %f26, %f27, %f25;
	add.s64 	%rd26, %rd22, %rd13;
	ld.global.f32 	%f29, [%rd26];
	add.s64 	%rd27, %rd23, %rd13;
	ld.global.u32 	%r26, [%rd27];
	mul.wide.s32 	%rd28, %r26, 4;
	add.s64 	%rd29, %rd1, %rd28;
	ld.global.f32 	%f30, [%rd29];
	fma.rn.f32 	%f31, %f29, %f30, %f28;
	add.s64 	%rd30, %rd26, %rd13;
	ld.global.f32 	%f32, [%rd30];
	add.s64 	%rd31, %rd27, %rd13;
	ld.global.u32 	%r27, [%rd31];
	mul.wide.s32 	%rd32, %r27, 4;
	add.s64 	%rd33, %rd1, %rd32;
	ld.global.f32 	%f33, [%rd33];
	fma.rn.f32 	%f34, %f32, %f33, %f31;
	add.s64 	%rd34, %rd30, %rd13;
	ld.global.f32 	%f35, [%rd34];
	add.s64 	%rd35, %rd31, %rd13;
	ld.global.u32 	%r28, [%rd35];
	mul.wide.s32 	%rd36, %r28, 4;
	add.s64 	%rd37, %rd1, %rd36;
	ld.global.f32 	%f36, [%rd37];
	fma.rn.f32 	%f37, %f35, %f36, %f34;
	add.s64 	%rd38, %rd34, %rd13;
	ld.global.f32 	%f38, [%rd38];
	add.s64 	%rd39, %rd35, %rd13;
	ld.global.u32 	%r29, [%rd39];
	mul.wide.s32 	%rd40, %r29, 4;
	add.s64 	%rd41, %rd1, %rd40;
	ld.global.f32 	%f39, [%rd41];
	fma.rn.f32 	%f67, %f38, %f39, %f37;
	add.s32 	%r42, %r42, 8;
	add.s32 	%r41, %r41, %r5;
	setp.ne.s32 	%p4, %r42, 0;
	@%p4 bra 	$L__BB1_4;
$L__BB1_5:
	setp.eq.s32 	%p5, %r2, 0;
	@%p5 bra 	$L__BB1_13;
	and.b32  	%r11, %r17, 3;
	setp.lt.u32 	%p6, %r2, 4;
	@%p6 bra 	$L__BB1_8;
	mad.lo.s32 	%r30, %r44, %r16, %r1;
	mul.wide.s32 	%rd42, %r30, 4;
	add.s64 	%rd43, %rd3, %rd42;
	ld.global.f32 	%f41, [%rd43];
	add.s64 	%rd44, %rd2, %rd42;
	ld.global.u32 	%r31, [%rd44];
	mul.wide.s32 	%rd45, %r31, 4;
	add.s64 	%rd46, %rd1, %rd45;
	ld.global.f32 	%f42, [%rd46];
	fma.rn.f32 	%f43, %f41, %f42, %f67;
	mul.wide.s32 	%rd47, %r16, 4;
	add.s64 	%rd48, %rd43, %rd47;
	ld.global.f32 	%f44, [%rd48];
	add.s64 	%rd49, %rd44, %rd47;
	ld.global.u32 	%r32, [%rd49];
	mul.wide.s32 	%rd50, %r32, 4;
	add.s64 	%rd51, %rd1, %rd50;
	ld.global.f32 	%f45, [%rd51];
	fma.rn.f32 	%f46, %f44, %f45, %f43;
	add.s64 	%rd52, %rd48, %rd47;
	ld.global.f32 	%f47, [%rd52];
	add.s64 	%rd53, %rd49, %rd47;
	ld.global.u32 	%r33, [%rd53];
	mul.wide.s32 	%rd54, %r33, 4;
	add.s64 	%rd55, %rd1, %rd54;
	ld.global.f32 	%f48, [%rd55];
	fma.rn.f32 	%f49, %f47, %f48, %f46;
	add.s64 	%rd56, %rd52, %rd47;
	ld.global.f32 	%f50, [%rd56];
	add.s64 	%rd57, %rd53, %rd47;
	ld.global.u32 	%r34, [%rd57];
	mul.wide.s32 	%rd58, %r34, 4;
	add.s64 	%rd59, %rd1, %rd58;
	ld.global.f32 	%f51, [%rd59];
	fma.rn.f32 	%f67, %f50, %f51, %f49;
	add.s32 	%r44, %r44, 4;
$L__BB1_8:
	setp.eq.s32 	%p7, %r11, 0;
	@%p7 bra 	$L__BB1_13;
	setp.eq.s32 	%p8, %r11, 1;
	@%p8 bra 	$L__BB1_11;
	mad.lo.s32 	%r35, %r44, %r16, %r1;
	mul.wide.s32 	%rd60, %r35, 4;
	add.s64 	%rd61, %rd3, %rd60;
	ld.global.f32 	%f53, [%rd61];
	add.s64 	%rd62, %rd2, %rd60;
	ld.global.u32 	%r36, [%rd62];
	mul.wide.s32 	%rd63, %r36, 4;
	add.s64 	%rd64, %rd1, %rd63;
	ld.global.f32 	%f54, [%rd64];
	fma.rn.f32 	%f55, %f53, %f54, %f67;
	mul.wide.s32 	%rd65, %r16, 4;
	add.s64 	%rd66, %rd61, %rd65;
	ld.global.f32 	%f56, [%rd66];
	add.s64 	%rd67, %rd62, %rd65;
	ld.global.u32 	%r37, [%rd67];
	mul.wide.s32 	%rd68, %r37, 4;
	add.s64 	%rd69, %rd1, %rd68;
	ld.global.f32 	%f57, [%rd69];
	fma.rn.f32 	%f67, %f56, %f57, %f55;
	add.s32 	%r44, %r44, 2;
$L__BB1_11:
	and.b32  	%r38, %r17, 1;
	setp.eq.b32 	%p9, %r38, 1;
	not.pred 	%p10, %p9;
	@%p10 bra 	$L__BB1_13;
	mad.lo.s32 	%r39, %r44, %r16, %r1;
	mul.wide.s32 	%rd70, %r39, 4;
	add.s64 	%rd71, %rd3, %rd70;
	ld.global.f32 	%f58, [%rd71];
	add.s64 	%rd72, %rd2, %rd70;
	ld.global.u32 	%r40, [%rd72];
	mul.wide.s32 	%rd73, %r40, 4;
	add.s64 	%rd74, %rd1, %rd73;
	ld.global.f32 	%f59, [%rd74];
	fma.rn.f32 	%f67, %f58, %f59, %f67;
$L__BB1_13:
	cvta.to.global.u64 	%rd75, %rd4;
	mul.wide.s32 	%rd76, %r1, 4;
	add.s64 	%rd77, %rd75, %rd76;
	st.global.f32 	[%rd77], %f67;
$L__BB1_14:
	ret;

}


// ===== COMPILED SASS (sm_100) =====

	.target	sm_100

	.elftype	@"ET_EXEC"


//--------------------- .note.nv.tkinfo           --------------------------
	.section	.note.nv.tkinfo,"",@"SHT_NOTE"
	.sectionflags	@"SHF_NOTE_NV_TKINFO"
	.tkinfo
        /*0018*/ 	.word	0x00000002
        /*0030*/ 	.string	""
        /*0030*/ 	.string	"ptxas"
        /*0030*/ 	.string	"Cuda compilation tools, release 13.0, V13.0.88"
        /*0030*/ 	.string	"Build cuda_13.0.r13.0/compiler.36424714_0"
        /*0030*/ 	.string	"-arch sm_100 -m 64 "



//--------------------- .note.nv.cuinfo           --------------------------
	.section	.note.nv.cuinfo,"",@"SHT_NOTE"
	.sectionflags	@"SHF_NOTE_NV_CUINFO"
        /*0018*/ 	.short	0x0002
        /*001a*/ 	.short	0x0064
        /*001c*/ 	.short	0x0082
	.zero		2


//--------------------- .nv.info                  --------------------------
	.section	.nv.info,"",@"SHT_CUDA_INFO"
	.align	4


	//----- nvinfo : EIATTR_REGCOUNT
	.align		4
        /*0000*/ 	.byte	0x04, 0x2f
        /*0002*/ 	.short	(.L_1 - .L_0)
	.align		4
.L_0:
        /*0004*/ 	.word	index@(_Z8SpMV_CSRiPfPiS0_S_S_)
        /*0008*/ 	.word	0x00000020


	//----- nvinfo : EIATTR_FRAME_SIZE
	.align		4
.L_1:
        /*000c*/ 	.byte	0x04, 0x11
        /*000e*/ 	.short	(.L_3 - .L_2)
	.align		4
.L_2:
        /*0010*/ 	.word	index@(_Z8SpMV_CSRiPfPiS0_S_S_)
        /*0014*/ 	.word	0x00000000


	//----- nvinfo : EIATTR_REGCOUNT
	.align		4
.L_3:
        /*0018*/ 	.byte	0x04, 0x2f
        /*001a*/ 	.short	(.L_5 - .L_4)
	.align		4
.L_4:
        /*001c*/ 	.word	index@(_Z8SpMV_ELLiPfPiiS_S_)
        /*0020*/ 	.word	0x00000022


	//----- nvinfo : EIATTR_FRAME_SIZE
	.align		4
.L_5:
        /*0024*/ 	.byte	0x04, 0x11
        /*0026*/ 	.short	(.L_7 - .L_6)
	.align		4
.L_6:
        /*0028*/ 	.word	index@(_Z8SpMV_ELLiPfPiiS_S_)
        /*002c*/ 	.word	0x00000000


	//----- nvinfo : EIATTR_MIN_STACK_SIZE
	.align		4
.L_7:
        /*0030*/ 	.byte	0x04, 0x12
        /*0032*/ 	.short	(.L_9 - .L_8)
	.align		4
.L_8:
        /*0034*/ 	.word	index@(_Z8SpMV_ELLiPfPiiS_S_)
        /*0038*/ 	.word	0x00000000


	//----- nvinfo : EIATTR_MIN_STACK_SIZE
	.align		4
.L_9:
        /*003c*/ 	.byte	0x04, 0x12
        /*003e*/ 	.short	(.L_11 - .L_10)
	.align		4
.L_10:
        /*0040*/ 	.word	index@(_Z8SpMV_CSRiPfPiS0_S_S_)
        /*0044*/ 	.word	0x00000000
.L_11:


//--------------------- .nv.compat                --------------------------
	.section	.nv.compat,"",@"SHT_CUDA_COMPAT_INFO"
	.align	4
        /*0000*/ 	.byte	0x02, 0x09, 0x00, 0x00, 0x02, 0x02, 0x01, 0x00, 0x02, 0x05, 0x05, 0x00, 0x03, 0x07, 0x01, 0x01
        /*0010*/ 	.byte	0x02, 0x03, 0x00, 0x00, 0x02, 0x06, 0x01, 0x00, 0x04, 0x0b, 0x08, 0x00, 0x09, 0x00, 0x00, 0x00
        /*0020*/ 	.byte	0x00, 0x00, 0x00, 0x00


//--------------------- .nv.info._Z8SpMV_ELLiPfPiiS_S_ --------------------------
	.section	.nv.info._Z8SpMV_ELLiPfPiiS_S_,"",@"SHT_CUDA_INFO"
	.sectionflags	@""
	.align	4


	//----- nvinfo : EIATTR_CUDA_API_VERSION
	.align		4
        /*0000*/ 	.byte	0x04, 0x37
        /*0002*/ 	.short	(.L_13 - .L_12)
.L_12:
        /*0004*/ 	.word	0x00000082


	//----- nvinfo : EIATTR_KPARAM_INFO
	.align		4
.L_13:
        /*0008*/ 	.byte	0x04, 0x17
        /*000a*/ 	.short	(.L_15 - .L_14)
.L_14:
        /*000c*/ 	.word	0x00000000
        /*0010*/ 	.short	0x0005
        /*0012*/ 	.short	0x0028
        /*0014*/ 	.byte	0x00, 0xf5, 0x21, 0x00


	//----- nvinfo : EIATTR_KPARAM_INFO
	.align		4
.L_15:
        /*0018*/ 	.byte	0x04, 0x17
        /*001a*/ 	.short	(.L_17 - .L_16)
.L_16:
        /*001c*/ 	.word	0x00000000
        /*0020*/ 	.short	0x0004
        /*0022*/ 	.short	0x0020
        /*0024*/ 	.byte	0x00, 0xf5, 0x21, 0x00


	//----- nvinfo : EIATTR_KPARAM_INFO
	.align		4
.L_17:
        /*0028*/ 	.byte	0x04, 0x17
        /*002a*/ 	.short	(.L_19 - .L_18)
.L_18:
        /*002c*/ 	.word	0x00000000
        /*0030*/ 	.short	0x0003
        /*0032*/ 	.short	0x0018
        /*0034*/ 	.byte	0x00, 0xf0, 0x11, 0x00


	//----- nvinfo : EIATTR_KPARAM_INFO
	.align		4
.L_19:
        /*0038*/ 	.byte	0x04, 0x17
        /*003a*/ 	.short	(.L_21 - .L_20)
.L_20:
        /*003c*/ 	.word	0x00000000
        /*0040*/ 	.short	0x0002
        /*0042*/ 	.short	0x0010
        /*0044*/ 	.byte	0x00, 0xf5, 0x21, 0x00


	//----- nvinfo : EIATTR_KPARAM_INFO
	.align		4
.L_21:
        /*0048*/ 	.byte	0x04, 0x17
        /*004a*/ 	.short	(.L_23 - .L_22)
.L_22:
        /*004c*/ 	.word	0x00000000
        /*0050*/ 	.short	0x0001
        /*0052*/ 	.short	0x0008
        /*0054*/ 	.byte	0x00, 0xf5, 0x21, 0x00


	//----- nvinfo : EIATTR_KPARAM_INFO
	.align		4
.L_23:
        /*0058*/ 	.byte	0x04, 0x17
        /*005a*/ 	.short	(.L_25 - .L_24)
.L_24:
        /*005c*/ 	.word	0x00000000
        /*0060*/ 	.short	0x0000
        /*0062*/ 	.short	0x0000
        /*0064*/ 	.byte	0x00, 0xf0, 0x11, 0x00


	//----- nvinfo : EIATTR_SPARSE_MMA_MASK
	.align		4
.L_25:
        /*0068*/ 	.byte	0x03, 0x50
        /*006a*/ 	.short	0x0000


	//----- nvinfo : EIATTR_MAXREG_COUNT
	.align		4
        /*006c*/ 	.byte	0x03, 0x1b
        /*006e*/ 	.short	0x00ff


	//----- nvinfo : EIATTR_MERCURY_ISA_VERSION
	.align		4
        /*0070*/ 	.byte	0x03, 0x5f
        /*0072*/ 	.short	0x0101


	//----- nvinfo : EIATTR_VRC_CTA_INIT_COUNT
	.align		4
        /*0074*/ 	.byte	0x02, 0x4a
	.zero		1
	.zero		1


	//----- nvinfo : EIATTR_EXIT_INSTR_OFFSETS
	.align		4
        /*0078*/ 	.byte	0x04, 0x1c
        /*007a*/ 	.short	(.L_27 - .L_26)


	//   ....[0]....
.L_26:
        /*007c*/ 	.word	0x00000070


	//   ....[1]....
        /*0080*/ 	.word	0x00000a10


	//----- nvinfo : EIATTR_CBANK_PARAM_SIZE
	.align		4
.L_27:
        /*0084*/ 	.byte	0x03, 0x19
        /*0086*/ 	.short	0x0030


	//----- nvinfo : EIATTR_PARAM_CBANK
	.align		4
        /*0088*/ 	.byte	0x04, 0x0a
        /*008a*/ 	.short	(.L_29 - .L_28)
	.align		4
.L_28:
        /*008c*/ 	.word	index@(.nv.constant0._Z8SpMV_ELLiPfPiiS_S_)
        /*0090*/ 	.short	0x0380
        /*0092*/ 	.short	0x0030


	//----- nvinfo : EIATTR_SW_WAR
	.align		4
.L_29:
        /*0094*/ 	.byte	0x04, 0x36
        /*0096*/ 	.short	(.L_31 - .L_30)
.L_30:
        /*0098*/ 	.word	0x00000008
.L_31:


//--------------------- .nv.info._Z8SpMV_CSRiPfPiS0_S_S_ --------------------------
	.section	.nv.info._Z8SpMV_CSRiPfPiS0_S_S_,"",@"SHT_CUDA_INFO"
	.sectionflags	@""
	.align	4


	//----- nvinfo : EIATTR_CUDA_API_VERSION
	.align		4
        /*0000*/ 	.byte	0x04, 0x37
        /*0002*/ 	.short	(.L_33 - .L_32)
.L_32:
        /*0004*/ 	.word	0x00000082


	//----- nvinfo : EIATTR_KPARAM_INFO
	.align		4
.L_33:
        /*0008*/ 	.byte	0x04, 0x17
        /*000a*/ 	.short	(.L_35 - .L_34)
.L_34:
        /*000c*/ 	.word	0x00000000
        /*0010*/ 	.short	0x0005
        /*0012*/ 	.short	0x0028
        /*0014*/ 	.byte	0x00, 0xf5, 0x21, 0x00


	//----- nvinfo : EIATTR_KPARAM_INFO
	.align		4
.L_35:
        /*0018*/ 	.byte	0x04, 0x17
        /*001a*/ 	.short	(.L_37 - .L_36)
.L_36:
        /*001c*/ 	.word	0x00000000
        /*0020*/ 	.short	0x0004
        /*0022*/ 	.short	0x0020
        /*0024*/ 	.byte	0x00, 0xf5, 0x21, 0x00


	//----- nvinfo : EIATTR_KPARAM_INFO
	.align		4
.L_37:
        /*0028*/ 	.byte	0x04, 0x17
        /*002a*/ 	.short	(.L_39 - .L_38)
.L_38:
        /*002c*/ 	.word	0x00000000
        /*0030*/ 	.short	0x0003
        /*0032*/ 	.short	0x0018
        /*0034*/ 	.byte	0x00, 0xf5, 0x21, 0x00


	//----- nvinfo : EIATTR_KPARAM_INFO
	.align		4
.L_39:
        /*0038*/ 	.byte	0x04, 0x17
        /*003a*/ 	.short	(.L_41 - .L_40)
.L_40:
        /*003c*/ 	.word	0x00000000
        /*0040*/ 	.short	0x0002
        /*0042*/ 	.short	0x0010
        /*0044*/ 	.byte	0x00, 0xf5, 0x21, 0x00


	//----- nvinfo : EIATTR_KPARAM_INFO
	.align		4
.L_41:
        /*0048*/ 	.byte	0x04, 0x17
        /*004a*/ 	.short	(.L_43 - .L_42)
.L_42:
        /*004c*/ 	.word	0x00000000
        /*0050*/ 	.short	0x0001
        /*0052*/ 	.short	0x0008
        /*0054*/ 	.byte	0x00, 0xf5, 0x21, 0x00


	//----- nvinfo : EIATTR_KPARAM_INFO
	.align		4
.L_43:
        /*0058*/ 	.byte	0x04, 0x17
        /*005a*/ 	.short	(.L_45 - .L_44)
.L_44:
        /*005c*/ 	.word	0x00000000
        /*0060*/ 	.short	0x0000
        /*0062*/ 	.short	0x0000
        /*0064*/ 	.byte	0x00, 0xf0, 0x11, 0x00


	//----- nvinfo : EIATTR_SPARSE_MMA_MASK
	.align		4
.L_45:
        /*0068*/ 	.byte	0x03, 0x50
        /*006a*/ 	.short	0x0000


	//----- nvinfo : EIATTR_MAXREG_COUNT
	.align		4
        /*006c*/ 	.byte	0x03, 0x1b
        /*006e*/ 	.short	0x00ff


	//----- nvinfo : EIATTR_MERCURY_ISA_VERSION
	.align		4
        /*0070*/ 	.byte	0x03, 0x5f
        /*0072*/ 	.short	0x0101


	//----- nvinfo : EIATTR_VRC_CTA_INIT_COUNT
	.align		4
        /*0074*/ 	.byte	0x02, 0x4a
	.zero		1
	.zero		1


	//----- nvinfo : EIATTR_EXIT_INSTR_OFFSETS
	.align		4
        /*0078*/ 	.byte	0x04, 0x1c
        /*007a*/ 	.short	(.L_47 - .L_46)


	//   ....[0]....
.L_46:
        /*007c*/ 	.word	0x00000070


	//   ....[1]....
        /*0080*/ 	.word	0x00000e50


	//----- nvinfo : EIATTR_CRS_STACK_SIZE
	.align		4
.L_47:
        /*0084*/ 	.byte	0x04, 0x1e
        /*0086*/ 	.short	(.L_49 - .L_48)
.L_48:
        /*0088*/ 	.word	0x00000000


	//----- nvinfo : EIATTR_CBANK_PARAM_SIZE
	.align		4
.L_49:
        /*008c*/ 	.byte	0x03, 0x19
        /*008e*/ 	.short	0x0030


	//----- nvinfo : EIATTR_PARAM_CBANK
	.align		4
        /*0090*/ 	.byte	0x04, 0x0a
        /*0092*/ 	.short	(.L_51 - .L_50)
	.align		4
.L_50:
        /*0094*/ 	.word	index@(.nv.constant0._Z8SpMV_CSRiPfPiS0_S_S_)
        /*0098*/ 	.short	0x0380
        /*009a*/ 	.short	0x0030


	//----- nvinfo : EIATTR_SW_WAR
	.align		4
.L_51:
        /*009c*/ 	.byte	0x04, 0x36
        /*009e*/ 	.short	(.L_53 - .L_52)
.L_52:
        /*00a0*/ 	.word	0x00000008
.L_53:


//--------------------- .nv.callgraph             --------------------------
	.section	.nv.callgraph,"",@"SHT_CUDA_CALLGRAPH"
	.align	4
	.sectionentsize	8
	.align		4
        /*0000*/ 	.word	0x00000000
	.align		4
        /*0004*/ 	.word	0xffffffff
	.align		4
        /*0008*/ 	.word	0x00000000
	.align		4
        /*000c*/ 	.word	0xfffffffe
	.align		4
        /*0010*/ 	.word	0x00000000
	.align		4
        /*0014*/ 	.word	0xfffffffd
	.align		4
        /*0018*/ 	.word	0x00000000
	.align		4
        /*001c*/ 	.word	0xfffffffc


//--------------------- .text._Z8SpMV_ELLiPfPiiS_S_ --------------------------
	.section	.text._Z8SpMV_ELLiPfPiiS_S_,"ax",@progbits
	.align	128
        .global         _Z8SpMV_ELLiPfPiiS_S_
        .type           _Z8SpMV_ELLiPfPiiS_S_,@function
        .size           _Z8SpMV_ELLiPfPiiS_S_,(.L_x_16 - _Z8SpMV_ELLiPfPiiS_S_)
        .other          _Z8SpMV_ELLiPfPiiS_S_,@"STO_CUDA_ENTRY STV_DEFAULT"
_Z8SpMV_ELLiPfPiiS_S_:
.text._Z8SpMV_ELLiPfPiiS_S_:
[----:B------:R-:W-:Y:S01]  /*0000*/  LDC R1, c[0x0][0x37c] ;  /* 0x0000df00ff017b82 */ /* 0x000fe20000000800 */
[----:B------:R-:W0:Y:S07]  /*0010*/  S2R R0, SR_TID.X ;  /* 0x0000000000007919 */ /* 0x000e2e0000002100 */
[----:B------:R-:W0:Y:S08]  /*0020*/  S2UR UR4, SR_CTAID.X ;  /* 0x00000000000479c3 */ /* 0x000e300000002500 */
[----:B------:R-:W0:Y:S08]  /*0030*/  LDC R3, c[0x0][0x360] ;  /* 0x0000d800ff037b82 */ /* 0x000e300000000800 */
[----:B------:R-:W1:Y:S01]  /*0040*/  LDC R2, c[0x0][0x380] ;  /* 0x0000e000ff027b82 */ /* 0x000e620000000800 */
[----:B0-----:R-:W-:-:S05]  /*0050*/  IMAD R3, R3, UR4, R0 ;  /* 0x0000000403037c24 */ /* 0x001fca000f8e0200 */
[----:B-1----:R-:W-:-:S13]  /*0060*/  ISETP.GE.AND P0, PT, R3, R2, PT ;  /* 0x000000020300720c */ /* 0x002fda0003f06270 */
[----:B------:R-:W-:Y:S05]  /*0070*/  @P0 EXIT ;  /* 0x000000000000094d */ /* 0x000fea0003800000 */
[----:B------:R-:W0:Y:S01]  /*0080*/  LDC R4, c[0x0][0x398] ;  /* 0x0000e600ff047b82 */ /* 0x000e220000000800 */
[----:B------:R-:W1:Y:S01]  /*0090*/  LDCU.64 UR4, c[0x0][0x358] ;  /* 0x00006b00ff0477ac */ /* 0x000e620008000a00 */
[----:B------:R-:W-:Y:S01]  /*00a0*/  HFMA2 R8, -RZ, RZ, 0, 0 ;  /* 0x00000000ff087431 */ /* 0x000fe200000001ff */
[----:B0-----:R-:W-:-:S13]  /*00b0*/  ISETP.GE.AND P0, PT, R4, 0x1, PT ;  /* 0x000000010400780c */ /* 0x001fda0003f06270 */
[----:B-1----:R-:W-:Y:S05]  /*00c0*/  @!P0 BRA `(.L_x_0) ;  /* 0x0000000800448947 */ /* 0x002fea0003800000 */
[C---:B------:R-:W-:Y:S02]  /*00d0*/  ISETP.GE.U32.AND P1, PT, R4.reuse, 0x8, PT ;  /* 0x000000080400780c */ /* 0x040fe40003f26070 */
[----:B------:R-:W-:Y:S02]  /*00e0*/  LOP3.LUT R5, R4, 0x7, RZ, 0xc0, !PT ;  /* 0x0000000704057812 */ /* 0x000fe400078ec0ff */
[----:B------:R-:W-:Y:S02]  /*00f0*/  MOV R8, RZ ;  /* 0x000000ff00087202 */ /* 0x000fe40000000f00 */
[----:B------:R-:W-:Y:S02]  /*0100*/  ISETP.NE.AND P0, PT, R5, RZ, PT ;  /* 0x000000ff0500720c */ /* 0x000fe40003f05270 */
[----:B------:R-:W-:-:S05]  /*0110*/  MOV R6, RZ ;  /* 0x000000ff00067202 */ /* 0x000fca0000000f00 */
[----:B------:R-:W-:Y:S06]  /*0120*/  @!P1 BRA `(.L_x_1) ;  /* 0x00000004000c9947 */ /* 0x000fec0003800000 */
[----:B------:R-:W-:Y:S02]  /*0130*/  LOP3.LUT R6, R4, 0x7ffffff8, RZ, 0xc0, !PT ;  /* 0x7ffffff804067812 */ /* 0x000fe400078ec0ff */
[----:B------:R-:W-:Y:S02]  /*0140*/  MOV R8, RZ ;  /* 0x000000ff00087202 */ /* 0x000fe40000000f00 */
[----:B------:R-:W-:Y:S02]  /*0150*/  MOV R7, R3 ;  /* 0x0000000300077202 */ /* 0x000fe40000000f00 */
[----:B------:R-:W-:-:S07]  /*0160*/  IADD3 R0, PT, PT, -R6, RZ, RZ ;  /* 0x000000ff06007210 */ /* 0x000fce0007ffe1ff */
.L_x_2:
[----:B------:R-:W0:Y:S08]  /*0170*/  LDC.64 R12, c[0x0][0x390] ;  /* 0x0000e400ff0c7b82 */ /* 0x000e300000000a00 */
[----:B------:R-:W1:Y:S08]  /*0180*/  LDC.64 R14, c[0x0][0x3a0] ;  /* 0x0000e800ff0e7b82 */ /* 0x000e700000000a00 */
[----:B------:R-:W2:Y:S01]  /*0190*/  LDC.64 R30, c[0x0][0x388] ;  /* 0x0000e200ff1e7b82 */ /* 0x000ea20000000a00 */
[----:B0-----:R-:W-:-:S05]  /*01a0*/  IMAD.WIDE R12, R7, 0x4, R12 ;  /* 0x00000004070c7825 */ /* 0x001fca00078e020c */
[----:B------:R0:W1:Y:S01]  /*01b0*/  LDG.E R11, desc[UR4][R12.64] ;  /* 0x000000040c0b7981 */ /* 0x000062000c1e1900 */
[----:B--2---:R-:W-:-:S05]  /*01c0*/  IMAD.WIDE R30, R7, 0x4, R30 ;  /* 0x00000004071e7825 */ /* 0x004fca00078e021e */
[----:B------:R-:W2:Y:S01]  /*01d0*/  LDG.E R16, desc[UR4][R30.64] ;  /* 0x000000041e107981 */ /* 0x000ea2000c1e1900 */
[----:B------:R-:W-:-:S04]  /*01e0*/  IMAD.WIDE R26, R2, 0x4, R12 ;  /* 0x00000004021a7825 */ /* 0x000fc800078e020c */
[C---:B------:R-:W-:Y:S02]  /*01f0*/  IMAD.WIDE R22, R2.reuse, 0x4, R26 ;  /* 0x0000000402167825 */ /* 0x040fe400078e021a */
[----:B------:R-:W3:Y:S02]  /*0200*/  LDG.E R27, desc[UR4][R26.64] ;  /* 0x000000041a1b7981 */ /* 0x000ee4000c1e1900 */
[C---:B------:R-:W-:Y:S02]  /*0210*/  IMAD.WIDE R18, R2.reuse, 0x4, R22 ;  /* 0x0000000402127825 */ /* 0x040fe400078e0216 */
[----:B------:R-:W4:Y:S02]  /*0220*/  LDG.E R23, desc[UR4][R22.64] ;  /* 0x0000000416177981 */ /* 0x000f24000c1e1900 */
[C---:B0-----:R-:W-:Y:S02]  /*0230*/  IMAD.WIDE R12, R2.reuse, 0x4, R18 ;  /* 0x00000004020c7825 */ /* 0x041fe400078e0212 */
[----:B------:R-:W5:Y:S02]  /*0240*/  LDG.E R21, desc[UR4][R18.64] ;  /* 0x0000000412157981 */ /* 0x000f64000c1e1900 */
[----:B------:R-:W-:-:S02]  /*0250*/  IMAD.WIDE R24, R2, 0x4, R12 ;  /* 0x0000000402187825 */ /* 0x000fc400078e020c */
[----:B------:R0:W5:Y:S02]  /*0260*/  LDG.E R19, desc[UR4][R12.64] ;  /* 0x000000040c137981 */ /* 0x000164000c1e1900 */
[----:B0-----:R-:W-:-:S05]  /*0270*/  IMAD.WIDE R12, R2, 0x4, R24 ;  /* 0x00000004020c7825 */ /* 0x001fca00078e0218 */
[----:B------:R-:W5:Y:S01]  /*0280*/  LDG.E R9, desc[UR4][R12.64] ;  /* 0x000000040c097981 */ /* 0x000f62000c1e1900 */
[----:B-1----:R-:W-:-:S06]  /*0290*/  IMAD.WIDE R10, R11, 0x4, R14 ;  /* 0x000000040b0a7825 */ /* 0x002fcc00078e020e */
[----:B------:R-:W2:Y:S04]  /*02a0*/  LDG.E R10, desc[UR4][R10.64] ;  /* 0x000000040a0a7981 */ /* 0x000ea8000c1e1900 */
[----:B------:R0:W5:Y:S02]  /*02b0*/  LDG.E R11, desc[UR4][R24.64] ;  /* 0x00000004180b7981 */ /* 0x000164000c1e1900 */
[----:B0-----:R-:W-:-:S06]  /*02c0*/  IMAD.WIDE R24, R2, 0x4, R12 ;  /* 0x0000000402187825 */ /* 0x001fcc00078e020c */
[----:B------:R-:W5:Y:S01]  /*02d0*/  LDG.E R24, desc[UR4][R24.64] ;  /* 0x0000000418187981 */ /* 0x000f62000c1e1900 */
[----:B------:R-:W-:-:S05]  /*02e0*/  IMAD.WIDE R30, R2, 0x4, R30 ;  /* 0x00000004021e7825 */ /* 0x000fca00078e021e */
[----:B------:R-:W5:Y:S01]  /*02f0*/  LDG.E R22, desc[UR4][R30.64] ;  /* 0x000000041e167981 */ /* 0x000f62000c1e1900 */
[----:B------:R-:W-:-:S05]  /*0300*/  IMAD.WIDE R12, R2, 0x4, R30 ;  /* 0x00000004020c7825 */ /* 0x000fca00078e021e */
[----:B------:R0:W5:Y:S01]  /*0310*/  LDG.E R20, desc[UR4][R12.64] ;  /* 0x000000040c147981 */ /* 0x000162000c1e1900 */
[----:B------:R-:W-:-:S05]  /*0320*/  IMAD.WIDE R28, R2, 0x4, R12 ;  /* 0x00000004021c7825 */ /* 0x000fca00078e020c */
[----:B------:R-:W5:Y:S01]  /*0330*/  LDG.E R18, desc[UR4][R28.64] ;  /* 0x000000041c127981 */ /* 0x000f62000c1e1900 */
[----:B--2---:R-:W-:Y:S01]  /*0340*/  FFMA R8, R16, R10, R8 ;  /* 0x0000000a10087223 */ /* 0x004fe20000000008 */
[----:B------:R-:W-:-:S05]  /*0350*/  IMAD.WIDE R16, R2, 0x4, R28 ;  /* 0x0000000402107825 */ /* 0x000fca00078e021c */
[----:B------:R1:W2:Y:S01]  /*0360*/  LDG.E R10, desc[UR4][R16.64] ;  /* 0x00000004100a7981 */ /* 0x0002a2000c1e1900 */
[----:B0-----:R-:W-:-:S05]  /*0370*/  IMAD.WIDE R12, R2, 0x4, R16 ;  /* 0x00000004020c7825 */ /* 0x001fca00078e0210 */
[----:B------:R3:W2:Y:S01]  /*0380*/  LDG.E R26, desc[UR4][R12.64] ;  /* 0x000000040c1a7981 */ /* 0x0006a2000c1e1900 */
[----:B-1----:R-:W-:-:S05]  /*0390*/  IMAD.WIDE R16, R2, 0x4, R12 ;  /* 0x0000000402107825 */ /* 0x002fca00078e020c */
[----:B------:R0:W2:Y:S01]  /*03a0*/  LDG.E R25, desc[UR4][R16.64] ;  /* 0x0000000410197981 */ /* 0x0000a2000c1e1900 */
[----:B---3--:R-:W-:-:S04]  /*03b0*/  IMAD.WIDE R12, R27, 0x4, R14 ;  /* 0x000000041b0c7825 */ /* 0x008fc800078e020e */
[----:B0-----:R-:W-:-:S06]  /*03c0*/  IMAD.WIDE R16, R2, 0x4, R16 ;  /* 0x0000000402107825 */ /* 0x001fcc00078e0210 */
[----:B------:R-:W3:Y:S04]  /*03d0*/  LDG.E R16, desc[UR4][R16.64] ;  /* 0x0000000410107981 */ /* 0x000ee8000c1e1900 */
[----:B------:R4:W2:Y:S02]  /*03e0*/  LDG.E R17, desc[UR4][R12.64] ;  /* 0x000000040c117981 */ /* 0x0008a4000c1e1900 */
[----:B----4-:R-:W-:-:S05]  /*03f0*/  IMAD.WIDE R12, R23, 0x4, R14 ;  /* 0x00000004170c7825 */ /* 0x010fca00078e020e */
[----:B------:R5:W4:Y:S02]  /*0400*/  LDG.E R23, desc[UR4][R12.64] ;  /* 0x000000040c177981 */ /* 0x000b24000c1e1900 */
[----:B-----5:R-:W-:-:S05]  /*0410*/  IMAD.WIDE R12, R21, 0x4, R14 ;  /* 0x00000004150c7825 */ /* 0x020fca00078e020e */
[----:B------:R0:W5:Y:S02]  /*0420*/  LDG.E R21, desc[UR4][R12.64] ;  /* 0x000000040c157981 */ /* 0x000164000c1e1900 */
[----:B0-----:R-:W-:-:S05]  /*0430*/  IMAD.WIDE R12, R19, 0x4, R14 ;  /* 0x00000004130c7825 */ /* 0x001fca00078e020e */
[----:B------:R0:W3:Y:S02]  /*0440*/  LDG.E R19, desc[UR4][R12.64] ;  /* 0x000000040c137981 */ /* 0x0000e4000c1e1900 */
[----:B0-----:R-:W-:-:S05]  /*0450*/  IMAD.WIDE R12, R11, 0x4, R14 ;  /* 0x000000040b0c7825 */ /* 0x001fca00078e020e */
[----:B------:R0:W3:Y:S02]  /*0460*/  LDG.E R11, desc[UR4][R12.64] ;  /* 0x000000040c0b7981 */ /* 0x0000e4000c1e1900 */
[----:B0-----:R-:W-:-:S04]  /*0470*/  IMAD.WIDE R12, R9, 0x4, R14 ;  /* 0x00000004090c7825 */ /* 0x001fc800078e020e */
[----:B------:R-:W-:Y:S01]  /*0480*/  IMAD.WIDE R14, R24, 0x4, R14 ;  /* 0x00000004180e7825 */ /* 0x000fe200078e020e */
[----:B------:R-:W3:Y:S05]  /*0490*/  LDG.E R9, desc[UR4][R12.64] ;  /* 0x000000040c097981 */ /* 0x000eea000c1e1900 */
[----:B------:R-:W3:Y:S01]  /*04a0*/  LDG.E R14, desc[UR4][R14.64] ;  /* 0x000000040e0e7981 */ /* 0x000ee2000c1e1900 */
[----:B------:R-:W-:-:S04]  /*04b0*/  IADD3 R0, PT, PT, R0, 0x8, RZ ;  /* 0x0000000800007810 */ /* 0x000fc80007ffe0ff */
[----:B------:R-:W-:Y:S02]  /*04c0*/  ISETP.NE.AND P1, PT, R0, RZ, PT ;  /* 0x000000ff0000720c */ /* 0x000fe40003f25270 */
[----:B------:R-:W-:Y:S01]  /*04d0*/  LEA R7, R2, R7, 0x3 ;  /* 0x0000000702077211 */ /* 0x000fe200078e18ff */
[----:B--2---:R-:W-:-:S04]  /*04e0*/  FFMA R17, R22, R17, R8 ;  /* 0x0000001116117223 */ /* 0x004fc80000000008 */
[----:B----4-:R-:W-:-:S04]  /*04f0*/  FFMA R17, R20, R23, R17 ;  /* 0x0000001714117223 */ /* 0x010fc80000000011 */
[----:B-----5:R-:W-:-:S04]  /*0500*/  FFMA R17, R18, R21, R17 ;  /* 0x0000001512117223 */ /* 0x020fc80000000011 */
[----:B---3--:R-:W-:-:S04]  /*0510*/  FFMA R17, R10, R19, R17 ;  /* 0x000000130a117223 */ /* 0x008fc80000000011 */
[----:B------:R-:W-:-:S04]  /*0520*/  FFMA R26, R26, R11, R17 ;  /* 0x0000000b1a1a7223 */ /* 0x000fc80000000011 */
[----:B------:R-:W-:-:S04]  /*0530*/  FFMA R9, R25, R9, R26 ;  /* 0x0000000919097223 */ /* 0x000fc8000000001a */
[----:B------:R-:W-:Y:S01]  /*0540*/  FFMA R8, R16, R14, R9 ;  /* 0x0000000e10087223 */ /* 0x000fe20000000009 */
[----:B------:R-:W-:Y:S06]  /*0550*/  @P1 BRA `(.L_x_2) ;  /* 0xfffffffc00041947 */ /* 0x000fec000383ffff */
.L_x_1:
[----:B------:R-:W-:Y:S05]  /*0560*/  @!P0 BRA `(.L_x_0) ;  /* 0x00000004001c8947 */ /* 0x000fea0003800000 */
[----:B------:R-:W-:Y:S02]  /*0570*/  ISETP.GE.U32.AND P0, PT, R5, 0x4, PT ;  /* 0x000000040500780c */ /* 0x000fe40003f06070 */
[----:B------:R-:W-:-:S04]  /*0580*/  LOP3.LUT R9, R4, 0x3, RZ, 0xc0, !PT ;  /* 0x0000000304097812 */ /* 0x000fc800078ec0ff */
[----:B------:R-:W-:-:S07]  /*0590*/  ISETP.NE.AND P1, PT, R9, RZ, PT ;  /* 0x000000ff0900720c */ /* 0x000fce0003f25270 */
[----:B------:R-:W-:Y:S06]  /*05a0*/  @!P0 BRA `(.L_x_3) ;  /* 0x0000000000848947 */ /* 0x000fec0003800000 */
[----:B------:R-:W0:Y:S01]  /*05b0*/  LDC.64 R14, c[0x0][0x390] ;  /* 0x0000e400ff0e7b82 */ /* 0x000e220000000a00 */
[----:B------:R-:W-:-:S07]  /*05c0*/  IMAD R7, R6, R2, R3 ;  /* 0x0000000206077224 */ /* 0x000fce00078e0203 */
[----:B------:R-:W1:Y:S08]  /*05d0*/  LDC.64 R22, c[0x0][0x388] ;  /* 0x0000e200ff167b82 */ /* 0x000e700000000a00 */
[----:B------:R-:W2:Y:S01]  /*05e0*/  LDC.64 R10, c[0x0][0x3a0] ;  /* 0x0000e800ff0a7b82 */ /* 0x000ea20000000a00 */
[----:B0-----:R-:W-:-:S05]  /*05f0*/  IMAD.WIDE R14, R7, 0x4, R14 ;  /* 0x00000004070e7825 */ /* 0x001fca00078e020e */
[----:B------:R-:W2:Y:S01]  /*0600*/  LDG.E R25, desc[UR4][R14.64] ;  /* 0x000000040e197981 */ /* 0x000ea2000c1e1900 */
[----:B------:R-:W-:-:S04]  /*0610*/  IMAD.WIDE R16, R2, 0x4, R14 ;  /* 0x0000000402107825 */ /* 0x000fc800078e020e */
[C---:B------:R-:W-:Y:S02]  /*0620*/  IMAD.WIDE R18, R2.reuse, 0x4, R16 ;  /* 0x0000000402127825 */ /* 0x040fe400078e0210 */
[----:B------:R-:W3:Y:S02]  /*0630*/  LDG.E R17, desc[UR4][R16.64] ;  /* 0x0000000410117981 */ /* 0x000ee4000c1e1900 */
[----:B------:R-:W-:Y:S02]  /*0640*/  IMAD.WIDE R20, R2, 0x4, R18 ;  /* 0x0000000402147825 */ /* 0x000fe400078e0212 */
[----:B------:R-:W4:Y:S04]  /*0650*/  LDG.E R19, desc[UR4][R18.64] ;  /* 0x0000000412137981 */ /* 0x000f28000c1e1900 */
[----:B------:R0:W5:Y:S01]  /*0660*/  LDG.E R5, desc[UR4][R20.64] ;  /* 0x0000000414057981 */ /* 0x000162000c1e1900 */
[----:B-1----:R-:W-:-:S05]  /*0670*/  IMAD.WIDE R22, R7, 0x4, R22 ;  /* 0x0000000407167825 */ /* 0x002fca00078e0216 */
[----:B------:R-:W5:Y:S01]  /*0680*/  LDG.E R7, desc[UR4][R22.64] ;  /* 0x0000000416077981 */ /* 0x000f62000c1e1900 */
[----:B------:R-:W-:-:S04]  /*0690*/  IMAD.WIDE R12, R2, 0x4, R22 ;  /* 0x00000004020c7825 */ /* 0x000fc800078e0216 */
[----:B--2---:R-:W-:-:S05]  /*06a0*/  IMAD.WIDE R24, R25, 0x4, R10 ;  /* 0x0000000419187825 */ /* 0x004fca00078e020a */
[----:B------:R-:W2:Y:S01]  /*06b0*/  LDG.E R0, desc[UR4][R24.64] ;  /* 0x0000000418007981 */ /* 0x000ea2000c1e1900 */
[----:B---3--:R-:W-:-:S04]  /*06c0*/  IMAD.WIDE R14, R17, 0x4, R10 ;  /* 0x00000004110e7825 */ /* 0x008fc800078e020a */
[C---:B------:R-:W-:Y:S02]  /*06d0*/  IMAD.WIDE R16, R2.reuse, 0x4, R12 ;  /* 0x0000000402107825 */ /* 0x040fe400078e020c */
[----:B------:R-:W3:Y:S02]  /*06e0*/  LDG.E R13, desc[UR4][R12.64] ;  /* 0x000000040c0d7981 */ /* 0x000ee4000c1e1900 */
[----:B----4-:R-:W-:Y:S02]  /*06f0*/  IMAD.WIDE R18, R19, 0x4, R10 ;  /* 0x0000000413127825 */ /* 0x010fe400078e020a */
[----:B------:R-:W3:Y:S02]  /*0700*/  LDG.E R14, desc[UR4][R14.64] ;  /* 0x000000040e0e7981 */ /* 0x000ee4000c1e1900 */
[----:B0-----:R-:W-:Y:S02]  /*0710*/  IMAD.WIDE R20, R2, 0x4, R16 ;  /* 0x0000000402147825 */ /* 0x001fe400078e0210 */
[----:B------:R-:W4:Y:S02]  /*0720*/  LDG.E R27, desc[UR4][R16.64] ;  /* 0x00000004101b7981 */ /* 0x000f24000c1e1900 */
[----:B-----5:R-:W-:-:S02]  /*0730*/  IMAD.WIDE R10, R5, 0x4, R10 ;  /* 0x00000004050a7825 */ /* 0x020fc400078e020a */
[----:B------:R-:W4:Y:S04]  /*0740*/  LDG.E R18, desc[UR4][R18.64] ;  /* 0x0000000412127981 */ /* 0x000f28000c1e1900 */
[----:B------:R-:W5:Y:S04]  /*0750*/  LDG.E R21, desc[UR4][R20.64] ;  /* 0x0000000414157981 */ /* 0x000f68000c1e1900 */
[----:B------:R-:W5:Y:S01]  /*0760*/  LDG.E R10, desc[UR4][R10.64] ;  /* 0x000000040a0a7981 */ /* 0x000f62000c1e1900 */
[----:B------:R-:W-:Y:S01]  /*0770*/  IADD3 R6, PT, PT, R6, 0x4, RZ ;  /* 0x0000000406067810 */ /* 0x000fe20007ffe0ff */
[----:B--2---:R-:W-:-:S04]  /*0780*/  FFMA R0, R7, R0, R8 ;  /* 0x0000000007007223 */ /* 0x004fc80000000008 */
[----:B---3--:R-:W-:-:S04]  /*0790*/  FFMA R0, R13, R14, R0 ;  /* 0x0000000e0d007223 */ /* 0x008fc80000000000 */
[----:B----4-:R-:W-:-:S04]  /*07a0*/  FFMA R0, R27, R18, R0 ;  /* 0x000000121b007223 */ /* 0x010fc80000000000 */
[----:B-----5:R-:W-:-:S07]  /*07b0*/  FFMA R8, R21, R10, R0 ;  /* 0x0000000a15087223 */ /* 0x020fce0000000000 */
.L_x_3:
[----:B------:R-:W-:Y:S05]  /*07c0*/  @!P1 BRA `(.L_x_0) ;  /* 0x0000000000849947 */ /* 0x000fea0003800000 */
[----:B------:R-:W-:Y:S02]  /*07d0*/  ISETP.NE.AND P0, PT, R9, 0x1, PT ;  /* 0x000000010900780c */ /* 0x000fe40003f05270 */
[----:B------:R-:W-:-:S04]  /*07e0*/  LOP3.LUT R4, R4, 0x1, RZ, 0xc0, !PT ;  /* 0x0000000104047812 */ /* 0x000fc800078ec0ff */
[----:B------:R-:W-:-:S07]  /*07f0*/  ISETP.NE.U32.AND P1, PT, R4, 0x1, PT ;  /* 0x000000010400780c */ /* 0x000fce0003f25070 */
[----:B------:R-:W0:Y:S01]  /*0800*/  @P0 LDC.64 R4, c[0x0][0x390] ;  /* 0x0000e400ff040b82 */ /* 0x000e220000000a00 */
[C---:B------:R-:W-:Y:S01]  /*0810*/  @P0 IMAD R7, R6.reuse, R2, R3 ;  /* 0x0000000206070224 */ /* 0x040fe200078e0203 */
[----:B------:R-:W-:-:S05]  /*0820*/  @P0 IADD3 R6, PT, PT, R6, 0x2, RZ ;  /* 0x0000000206060810 */ /* 0x000fca0007ffe0ff */
[----:B------:R-:W-:Y:S01]  /*0830*/  @!P1 IMAD R6, R6, R2, R3 ;  /* 0x0000000206069224 */ /* 0x000fe200078e0203 */
[----:B------:R-:W1:Y:S08]  /*0840*/  @!P1 LDC.64 R14, c[0x0][0x390] ;  /* 0x0000e400ff0e9b82 */ /* 0x000e700000000a00 */
[----:B------:R-:W2:Y:S01]  /*0850*/  @P0 LDC.64 R16, c[0x0][0x388] ;  /* 0x0000e200ff100b82 */ /* 0x000ea20000000a00 */
[----:B0-----:R-:W-:-:S07]  /*0860*/  @P0 IMAD.WIDE R18, R7, 0x4, R4 ;  /* 0x0000000407120825 */ /* 0x001fce00078e0204 */
[----:B------:R-:W0:Y:S01]  /*0870*/  @P0 LDC.64 R12, c[0x0][0x3a0] ;  /* 0x0000e800ff0c0b82 */ /* 0x000e220000000a00 */
[----:B------:R-:W0:Y:S01]  /*0880*/  @P0 LDG.E R21, desc[UR4][R18.64] ;  /* 0x0000000412150981 */ /* 0x000e22000c1e1900 */
[----:B------:R-:W-:-:S06]  /*0890*/  @P0 IMAD.WIDE R24, R2, 0x4, R18 ;  /* 0x0000000402180825 */ /* 0x000fcc00078e0212 */
[----:B------:R-:W3:Y:S01]  /*08a0*/  @!P1 LDC.64 R10, c[0x0][0x388] ;  /* 0x0000e200ff0a9b82 */ /* 0x000ee20000000a00 */
[----:B-1----:R-:W-:Y:S01]  /*08b0*/  @!P1 IMAD.WIDE R14, R6, 0x4, R14 ;  /* 0x00000004060e9825 */ /* 0x002fe200078e020e */
[----:B------:R-:W4:Y:S05]  /*08c0*/  @P0 LDG.E R25, desc[UR4][R24.64] ;  /* 0x0000000418190981 */ /* 0x000f2a000c1e1900 */
[----:B------:R-:W5:Y:S01]  /*08d0*/  @!P1 LDG.E R15, desc[UR4][R14.64] ;  /* 0x000000040e0f9981 */ /* 0x000f62000c1e1900 */
[----:B------:R-:W5:Y:S01]  /*08e0*/  @!P1 LDC.64 R4, c[0x0][0x3a0] ;  /* 0x0000e800ff049b82 */ /* 0x000f620000000a00 */
[----:B--2---:R-:W-:-:S04]  /*08f0*/  @P0 IMAD.WIDE R16, R7, 0x4, R16 ;  /* 0x0000000407100825 */ /* 0x004fc800078e0210 */
[----:B------:R-:W-:Y:S02]  /*0900*/  @P0 IMAD.WIDE R22, R2, 0x4, R16 ;  /* 0x0000000402160825 */ /* 0x000fe400078e0210 */
[----:B------:R-:W2:Y:S04]  /*0910*/  @P0 LDG.E R17, desc[UR4][R16.64] ;  /* 0x0000000410110981 */ /* 0x000ea8000c1e1900 */
[----:B------:R-:W2:Y:S01]  /*0920*/  @P0 LDG.E R23, desc[UR4][R22.64] ;  /* 0x0000000416170981 */ /* 0x000ea2000c1e1900 */
[----:B---3--:R-:W-:-:S06]  /*0930*/  @!P1 IMAD.WIDE R10, R6, 0x4, R10 ;  /* 0x00000004060a9825 */ /* 0x008fcc00078e020a */
[----:B------:R-:W3:Y:S01]  /*0940*/  @!P1 LDG.E R11, desc[UR4][R10.64] ;  /* 0x000000040a0b9981 */ /* 0x000ee2000c1e1900 */
[----:B0-----:R-:W-:-:S06]  /*0950*/  @P0 IMAD.WIDE R20, R21, 0x4, R12 ;  /* 0x0000000415140825 */ /* 0x001fcc00078e020c */
[----:B------:R-:W2:Y:S01]  /*0960*/  @P0 LDG.E R20, desc[UR4][R20.64] ;  /* 0x0000000414140981 */ /* 0x000ea2000c1e1900 */
[----:B----4-:R-:W-:-:S04]  /*0970*/  @P0 IMAD.WIDE R12, R25, 0x4, R12 ;  /* 0x00000004190c0825 */ /* 0x010fc800078e020c */
[----:B-----5:R-:W-:Y:S02]  /*0980*/  @!P1 IMAD.WIDE R4, R15, 0x4, R4 ;  /* 0x000000040f049825 */ /* 0x020fe400078e0204 */
[----:B------:R-:W4:Y:S04]  /*0990*/  @P0 LDG.E R12, desc[UR4][R12.64] ;  /* 0x000000040c0c0981 */ /* 0x000f28000c1e1900 */
[----:B------:R-:W3:Y:S01]  /*09a0*/  @!P1 LDG.E R4, desc[UR4][R4.64] ;  /* 0x0000000404049981 */ /* 0x000ee2000c1e1900 */
[----:B--2---:R-:W-:-:S04]  /*09b0*/  @P0 FFMA R0, R17, R20, R8 ;  /* 0x0000001411000223 */ /* 0x004fc80000000008 */
[----:B----4-:R-:W-:-:S04]  /*09c0*/  @P0 FFMA R8, R23, R12, R0 ;  /* 0x0000000c17080223 */ /* 0x010fc80000000000 */
[----:B---3--:R-:W-:-:S07]  /*09d0*/  @!P1 FFMA R8, R11, R4, R8 ;  /* 0x000000040b089223 */ /* 0x008fce0000000008 */
.L_x_0:
[----:B------:R-:W0:Y:S02]  /*09e0*/  LDC.64 R4, c[0x0][0x3a8] ;  /* 0x0000ea00ff047b82 */ /* 0x000e240000000a00 */
[----:B0-----:R-:W-:-:S05]  /*09f0*/  IMAD.WIDE R2, R3, 0x4, R4 ;  /* 0x0000000403027825 */ /* 0x001fca00078e0204 */
[----:B------:R-:W-:Y:S01]  /*0a00*/  STG.E desc[UR4][R2.64], R8 ;  /* 0x0000000802007986 */ /* 0x000fe2000c101904 */
[----:B------:R-:W-:Y:S05]  /*0a10*/  EXIT ;  /* 0x000000000000794d */ /* 0x000fea0003800000 */
.L_x_4:
[----:B------:R-:W-:-:S00]  /*0a20*/  BRA `(.L_x_4) ;  /* 0xfffffffc00fc7947 */ /* 0x000fc0000383ffff */
[----:B------:R-:W-:-:S00]  /*0a30*/  NOP ;  /* 0x0000000000007918 */ /* 0x000fc00000000000 */
        /* <DEDUP_REMOVED lines=12> */
.L_x_16:


//--------------------- .text._Z8SpMV_CSRiPfPiS0_S_S_ --------------------------
	.section	.text._Z8SpMV_CSRiPfPiS0_S_S_,"ax",@progbits
	.align	128
        .global         _Z8SpMV_CSRiPfPiS0_S_S_
        .type           _Z8SpMV_CSRiPfPiS0_S_S_,@function
        .size           _Z8SpMV_CSRiPfPiS0_S_S_,(.L_x_17 - _Z8SpMV_CSRiPfPiS0_S_S_)
        .other          _Z8SpMV_CSRiPfPiS0_S_S_,@"STO_CUDA_ENTRY STV_DEFAULT"
_Z8SpMV_CSRiPfPiS0_S_S_:
.text._Z8SpMV_CSRiPfPiS0_S_S_:
[----:B------:R-:W-:Y:S01]  /*0000*/  LDC R1, c[0x0][0x37c] ;  /* 0x0000df00ff017b82 */ /* 0x000fe20000000800 */
[----:B------:R-:W0:Y:S07]  /*0010*/  S2R R3, SR_TID.X ;  /* 0x0000000000037919 */ /* 0x000e2e0000002100 */
[----:B------:R-:W0:Y:S01]  /*0020*/  S2UR UR4, SR_CTAID.X ;  /* 0x00000000000479c3 */ /* 0x000e220000002500 */
[----:B------:R-:W1:Y:S07]  /*0030*/  LDCU UR5, c[0x0][0x380] ;  /* 0x00007000ff0577ac */ /* 0x000e6e0008000800 */
[----:B------:R-:W0:Y:S02]  /*0040*/  LDC R0, c[0x0][0x360] ;  /* 0x0000d800ff007b82 */ /* 0x000e240000000800 */
[----:B0-----:R-:W-:-:S05]  /*0050*/  IMAD R0, R0, UR4, R3 ;  /* 0x0000000400007c24 */ /* 0x001fca000f8e0203 */
[----:B-1----:R-:W-:-:S13]  /*0060*/  ISETP.GE.AND P0, PT, R0, UR5, PT ;  /* 0x0000000500007c0c */ /* 0x002fda000bf06270 */
[----:B------:R-:W-:Y:S05]  /*0070*/  @P0 EXIT ;  /* 0x000000000000094d */ /* 0x000fea0003800000 */
[----:B------:R-:W0:Y:S01]  /*0080*/  LDC.64 R2, c[0x0][0x398] ;  /* 0x0000e600ff027b82 */ /* 0x000e220000000a00 */
[----:B------:R-:W1:Y:S01]  /*0090*/  LDCU.64 UR4, c[0x0][0x358] ;  /* 0x00006b00ff0477ac */ /* 0x000e620008000a00 */
[----:B0-----:R-:W-:-:S05]  /*00a0*/  IMAD.WIDE R2, R0, 0x4, R2 ;  /* 0x0000000400027825 */ /* 0x001fca00078e0202 */
[----:B-1----:R-:W2:Y:S04]  /*00b0*/  LDG.E R4, desc[UR4][R2.64] ;  /* 0x0000000402047981 */ /* 0x002ea8000c1e1900 */
[----:B------:R-:W2:Y:S01]  /*00c0*/  LDG.E R8, desc[UR4][R2.64+0x4] ;  /* 0x0000040402087981 */ /* 0x000ea2000c1e1900 */
[----:B------:R-:W-:Y:S01]  /*00d0*/  BSSY.RECONVERGENT B0, `(.L_x_5) ;  /* 0x00000d4000007945 */ /* 0x000fe20003800200 */
[----:B------:R-:W-:Y:S01]  /*00e0*/  HFMA2 R6, -RZ, RZ, 0, 0 ;  /* 0x00000000ff067431 */ /* 0x000fe200000001ff */
[----:B--2---:R-:W-:-:S13]  /*00f0*/  ISETP.GE.AND P0, PT, R4, R8, PT ;  /* 0x000000080400720c */ /* 0x004fda0003f06270 */
[----:B------:R-:W-:Y:S05]  /*0100*/  @P0 BRA `(.L_x_6) ;  /* 0x0000000c00400947 */ /* 0x000fea0003800000 */
[----:B------:R-:W-:Y:S01]  /*0110*/  MOV R3, R4 ;  /* 0x0000000400037202 */ /* 0x000fe20000000f00 */
[----:B------:R-:W-:Y:S01]  /*0120*/  BSSY.RECONVERGENT B1, `(.L_x_7) ;  /* 0x0000068000017945 */ /* 0x000fe20003800200 */
[----:B------:R-:W-:Y:S02]  /*0130*/  MOV R6, RZ ;  /* 0x000000ff00067202 */ /* 0x000fe40000000f00 */
[CC--:B------:R-:W-:Y:S02]  /*0140*/  IADD3 R4, PT, PT, R8.reuse, -R3.reuse, RZ ;  /* 0x8000000308047210 */ /* 0x0c0fe40007ffe0ff */
[----:B------:R-:W-:Y:S02]  /*0150*/  IADD3 R8, PT, PT, -R8, R3, RZ ;  /* 0x0000000308087210 */ /* 0x000fe40007ffe1ff */
[----:B------:R-:W-:Y:S02]  /*0160*/  LOP3.LUT R5, R4, 0xf, RZ, 0xc0, !PT ;  /* 0x0000000f04057812 */ /* 0x000fe400078ec0ff */
[----:B------:R-:W-:-:S02]  /*0170*/  ISETP.GT.U32.AND P1, PT, R8, -0x10, PT ;  /* 0xfffffff00800780c */ /* 0x000fc40003f24070 */
[----:B------:R-:W-:-:S11]  /*0180*/  ISETP.NE.AND P0, PT, R5, RZ, PT ;  /* 0x000000ff0500720c */ /* 0x000fd60003f05270 */
[----:B------:R-:W-:Y:S05]  /*0190*/  @P1 BRA `(.L_x_8) ;  /* 0x0000000400801947 */ /* 0x000fea0003800000 */
[----:B------:R-:W0:Y:S01]  /*01a0*/  LDC.64 R12, c[0x0][0x388] ;  /* 0x0000e200ff0c7b82 */ /* 0x000e220000000a00 */
[----:B------:R-:W-:Y:S02]  /*01b0*/  LOP3.LUT R2, R4, 0xfffffff0, RZ, 0xc0, !PT ;  /* 0xfffffff004027812 */ /* 0x000fe400078ec0ff */
[----:B------:R-:W-:Y:S02]  /*01c0*/  MOV R6, RZ ;  /* 0x000000ff00067202 */ /* 0x000fe40000000f00 */
[----:B------:R-:W-:-:S03]  /*01d0*/  IADD3 R2, PT, PT, -R2, RZ, RZ ;  /* 0x000000ff02027210 */ /* 0x000fc60007ffe1ff */
[----:B------:R-:W1:Y:S01]  /*01e0*/  LDC.64 R14, c[0x0][0x390] ;  /* 0x0000e400ff0e7b82 */ /* 0x000e620000000a00 */
[----:B0-----:R-:W-:-:S04]  /*01f0*/  IADD3 R12, P1, PT, R12, 0x20, RZ ;  /* 0x000000200c0c7810 */ /* 0x001fc80007f3e0ff */
[----:B------:R-:W-:Y:S02]  /*0200*/  IADD3.X R13, PT, PT, RZ, R13, RZ, P1, !PT ;  /* 0x0000000dff0d7210 */ /* 0x000fe40000ffe4ff */
[----:B-1----:R-:W-:-:S04]  /*0210*/  IADD3 R14, P2, PT, R14, 0x20, RZ ;  /* 0x000000200e0e7810 */ /* 0x002fc80007f5e0ff */
[----:B------:R-:W-:-:S09]  /*0220*/  IADD3.X R15, PT, PT, RZ, R15, RZ, P2, !PT ;  /* 0x0000000fff0f7210 */ /* 0x000fd200017fe4ff */
.L_x_9:
[C---:B------:R-:W-:Y:S01]  /*0230*/  IMAD.WIDE R20, R3.reuse, 0x4, R14 ;  /* 0x0000000403147825 */ /* 0x040fe200078e020e */
[----:B------:R-:W0:Y:S04]  /*0240*/  LDC.64 R16, c[0x0][0x3a0] ;  /* 0x0000e800ff107b82 */ /* 0x000e280000000a00 */
[----:B------:R-:W0:Y:S04]  /*0250*/  LDG.E R11, desc[UR4][R20.64+-0x20] ;  /* 0xffffe004140b7981 */ /* 0x000e28000c1e1900 */
[----:B------:R-:W2:Y:S04]  /*0260*/  LDG.E R23, desc[UR4][R20.64+-0x1c] ;  /* 0xffffe40414177981 */ /* 0x000ea8000c1e1900 */
[----:B------:R-:W3:Y:S01]  /*0270*/  LDG.E R9, desc[UR4][R20.64+-0x18] ;  /* 0xffffe80414097981 */ /* 0x000ee2000c1e1900 */
[----:B------:R-:W-:-:S03]  /*0280*/  IMAD.WIDE R26, R3, 0x4, R12 ;  /* 0x00000004031a7825 */ /* 0x000fc600078e020c */
[----:B------:R-:W4:Y:S04]  /*0290*/  LDG.E R25, desc[UR4][R20.64+-0x14] ;  /* 0xffffec0414197981 */ /* 0x000f28000c1e1900 */
[----:B------:R-:W5:Y:S04]  /*02a0*/  LDG.E R19, desc[UR4][R26.64+-0x20] ;  /* 0xffffe0041a137981 */ /* 0x000f68000c1e1900 */
[----:B------:R-:W5:Y:S04]  /*02b0*/  LDG.E R18, desc[UR4][R26.64+-0x1c] ;  /* 0xffffe4041a127981 */ /* 0x000f68000c1e1900 */
[----:B------:R-:W5:Y:S01]  /*02c0*/  LDG.E R29, desc[UR4][R20.64+-0x10] ;  /* 0xfffff004141d7981 */ /* 0x000f62000c1e1900 */
[----:B0-----:R-:W-:-:S06]  /*02d0*/  IMAD.WIDE R10, R11, 0x4, R16 ;  /* 0x000000040b0a7825 */ /* 0x001fcc00078e0210 */
[----:B------:R-:W5:Y:S01]  /*02e0*/  LDG.E R10, desc[UR4][R10.64] ;  /* 0x000000040a0a7981 */ /* 0x000f62000c1e1900 */
[----:B--2---:R-:W-:-:S05]  /*02f0*/  IMAD.WIDE R22, R23, 0x4, R16 ;  /* 0x0000000417167825 */ /* 0x004fca00078e0210 */
[----:B------:R-:W2:Y:S01]  /*0300*/  LDG.E R7, desc[UR4][R22.64] ;  /* 0x0000000416077981 */ /* 0x000ea2000c1e1900 */
[----:B---3--:R-:W-:-:S03]  /*0310*/  IMAD.WIDE R8, R9, 0x4, R16 ;  /* 0x0000000409087825 */ /* 0x008fc600078e0210 */
[----:B------:R-:W3:Y:S01]  /*0320*/  LDG.E R11, desc[UR4][R26.64+-0x18] ;  /* 0xffffe8041a0b7981 */ /* 0x000ee2000c1e1900 */
[----:B----4-:R-:W-:-:S03]  /*0330*/  IMAD.WIDE R24, R25, 0x4, R16 ;  /* 0x0000000419187825 */ /* 0x010fc600078e0210 */
[----:B------:R-:W3:Y:S04]  /*0340*/  LDG.E R8, desc[UR4][R8.64] ;  /* 0x0000000408087981 */ /* 0x000ee8000c1e1900 */
[----:B------:R-:W4:Y:S04]  /*0350*/  LDG.E R23, desc[UR4][R20.64+-0xc] ;  /* 0xfffff40414177981 */ /* 0x000f28000c1e1900 */
[----:B------:R-:W4:Y:S01]  /*0360*/  LDG.E R9, desc[UR4][R20.64+-0x8] ;  /* 0xfffff80414097981 */ /* 0x000f22000c1e1900 */
[----:B-----5:R-:W-:-:S03]  /*0370*/  FFMA R28, R19, R10, R6 ;  /* 0x0000000a131c7223 */ /* 0x020fc60000000006 */
[----:B------:R-:W5:Y:S04]  /*0380*/  LDG.E R6, desc[UR4][R24.64] ;  /* 0x0000000418067981 */ /* 0x000f68000c1e1900 */
[----:B------:R-:W5:Y:S01]  /*0390*/  LDG.E R19, desc[UR4][R26.64+-0x14] ;  /* 0xffffec041a137981 */ /* 0x000f62000c1e1900 */
[----:B--2---:R-:W-:Y:S01]  /*03a0*/  FFMA R22, R18, R7, R28 ;  /* 0x0000000712167223 */ /* 0x004fe2000000001c */
[----:B------:R-:W-:Y:S02]  /*03b0*/  IMAD.WIDE R28, R29, 0x4, R16 ;  /* 0x000000041d1c7825 */ /* 0x000fe400078e0210 */
[----:B------:R-:W2:Y:S04]  /*03c0*/  LDG.E R10, desc[UR4][R20.64+-0x4] ;  /* 0xfffffc04140a7981 */ /* 0x000ea8000c1e1900 */
[----:B------:R-:W2:Y:S04]  /*03d0*/  LDG.E R29, desc[UR4][R28.64] ;  /* 0x000000041c1d7981 */ /* 0x000ea8000c1e1900 */
[----:B------:R-:W2:Y:S04]  /*03e0*/  LDG.E R18, desc[UR4][R26.64+-0x10] ;  /* 0xfffff0041a127981 */ /* 0x000ea8000c1e1900 */
[----:B------:R-:W2:Y:S01]  /*03f0*/  LDG.E R7, desc[UR4][R20.64] ;  /* 0x0000000414077981 */ /* 0x000ea2000c1e1900 */
[----:B---3--:R-:W-:Y:S01]  /*0400*/  FFMA R8, R11, R8, R22 ;  /* 0x000000080b087223 */ /* 0x008fe20000000016 */
[----:B----4-:R-:W-:-:S02]  /*0410*/  IMAD.WIDE R22, R23, 0x4, R16 ;  /* 0x0000000417167825 */ /* 0x010fc400078e0210 */
[----:B------:R-:W3:Y:S04]  /*0420*/  LDG.E R11, desc[UR4][R20.64+0x4] ;  /* 0x00000404140b7981 */ /* 0x000ee8000c1e1900 */
[----:B------:R-:W4:Y:S04]  /*0430*/  LDG.E R23, desc[UR4][R22.64] ;  /* 0x0000000416177981 */ /* 0x000f28000c1e1900 */
[----:B------:R-:W4:Y:S04]  /*0440*/  LDG.E R25, desc[UR4][R26.64+-0xc] ;  /* 0xfffff4041a197981 */ /* 0x000f28000c1e1900 */
[----:B------:R-:W4:Y:S04]  /*0450*/  LDG.E R28, desc[UR4][R26.64+-0x8] ;  /* 0xfffff8041a1c7981 */ /* 0x000f28000c1e1900 */
[----:B------:R-:W4:Y:S04]  /*0460*/  LDG.E R22, desc[UR4][R20.64+0x8] ;  /* 0x0000080414167981 */ /* 0x000f28000c1e1900 */
[----:B------:R-:W4:Y:S01]  /*0470*/  LDG.E R24, desc[UR4][R26.64+0x4] ;  /* 0x000004041a187981 */ /* 0x000f22000c1e1900 */
[----:B-----5:R-:W-:Y:S01]  /*0480*/  FFMA R6, R19, R6, R8 ;  /* 0x0000000613067223 */ /* 0x020fe20000000008 */
[----:B------:R-:W-:-:S05]  /*0490*/  IMAD.WIDE R8, R9, 0x4, R16 ;  /* 0x0000000409087825 */ /* 0x000fca00078e0210 */
[----:B------:R0:W5:Y:S01]  /*04a0*/  LDG.E R19, desc[UR4][R8.64] ;  /* 0x0000000408137981 */ /* 0x000162000c1e1900 */
[----:B--2---:R-:W-:-:S03]  /*04b0*/  FFMA R18, R18, R29, R6 ;  /* 0x0000001d12127223 */ /* 0x004fc60000000006 */
[----:B------:R-:W2:Y:S01]  /*04c0*/  LDG.E R29, desc[UR4][R20.64+0x1c] ;  /* 0x00001c04141d7981 */ /* 0x000ea2000c1e1900 */
[----:B0-----:R-:W-:-:S04]  /*04d0*/  IMAD.WIDE R8, R10, 0x4, R16 ;  /* 0x000000040a087825 */ /* 0x001fc800078e0210 */
[--C-:B------:R-:W-:Y:S02]  /*04e0*/  IMAD.WIDE R6, R7, 0x4, R16.reuse ;  /* 0x0000000407067825 */ /* 0x100fe400078e0210 */
[----:B------:R-:W2:Y:S02]  /*04f0*/  LDG.E R8, desc[UR4][R8.64] ;  /* 0x0000000408087981 */ /* 0x000ea4000c1e1900 */
[----:B---3--:R-:W-:Y:S02]  /*0500*/  IMAD.WIDE R10, R11, 0x4, R16 ;  /* 0x000000040b0a7825 */ /* 0x008fe400078e0210 */
[----:B------:R-:W3:Y:S02]  /*0510*/  LDG.E R6, desc[UR4][R6.64] ;  /* 0x0000000406067981 */ /* 0x000ee4000c1e1900 */
[----:B----4-:R-:W-:Y:S02]  /*0520*/  FFMA R23, R25, R23, R18 ;  /* 0x0000001719177223 */ /* 0x010fe40000000012 */
[----:B------:R-:W4:Y:S04]  /*0530*/  LDG.E R10, desc[UR4][R10.64] ;  /* 0x000000040a0a7981 */ /* 0x000f28000c1e1900 */
[----:B------:R-:W2:Y:S04]  /*0540*/  LDG.E R9, desc[UR4][R26.64+-0x4] ;  /* 0xfffffc041a097981 */ /* 0x000ea8000c1e1900 */
[----:B------:R-:W3:Y:S04]  /*0550*/  LDG.E R7, desc[UR4][R26.64] ;  /* 0x000000041a077981 */ /* 0x000ee8000c1e1900 */
[----:B------:R-:W4:Y:S04]  /*0560*/  LDG.E R18, desc[UR4][R20.64+0xc] ;  /* 0x00000c0414127981 */ /* 0x000f28000c1e1900 */
[----:B------:R-:W4:Y:S04]  /*0570*/  LDG.E R25, desc[UR4][R20.64+0x14] ;  /* 0x0000140414197981 */ /* 0x000f28000c1e1900 */
[----:B------:R-:W4:Y:S01]  /*0580*/  LDG.E R11, desc[UR4][R26.64+0x18] ;  /* 0x000018041a0b7981 */ /* 0x000f22000c1e1900 */
[----:B-----5:R-:W-:-:S03]  /*0590*/  FFMA R28, R28, R19, R23 ;  /* 0x000000131c1c7223 */ /* 0x020fc60000000017 */
[----:B------:R-:W5:Y:S04]  /*05a0*/  LDG.E R23, desc[UR4][R20.64+0x10] ;  /* 0x0000100414177981 */ /* 0x000f68000c1e1900 */
[----:B------:R0:W5:Y:S02]  /*05b0*/  LDG.E R19, desc[UR4][R20.64+0x18] ;  /* 0x0000180414137981 */ /* 0x000164000c1e1900 */
[----:B0-----:R-:W-:-:S04]  /*05c0*/  IMAD.WIDE R20, R22, 0x4, R16 ;  /* 0x0000000416147825 */ /* 0x001fc800078e0210 */
[----:B--2---:R-:W-:Y:S02]  /*05d0*/  FFMA R8, R9, R8, R28 ;  /* 0x0000000809087223 */ /* 0x004fe4000000001c */
[----:B------:R-:W2:Y:S02]  /*05e0*/  LDG.E R9, desc[UR4][R26.64+0x10] ;  /* 0x000010041a097981 */ /* 0x000ea4000c1e1900 */
[----:B---3--:R-:W-:Y:S02]  /*05f0*/  FFMA R7, R7, R6, R8 ;  /* 0x0000000607077223 */ /* 0x008fe40000000008 */
[----:B------:R-:W3:Y:S02]  /*0600*/  LDG.E R8, desc[UR4][R26.64+0xc] ;  /* 0x00000c041a087981 */ /* 0x000ee4000c1e1900 */
[----:B----4-:R-:W-:Y:S02]  /*0610*/  FFMA R6, R24, R10, R7 ;  /* 0x0000000a18067223 */ /* 0x010fe40000000007 */
[----:B------:R-:W4:Y:S04]  /*0620*/  LDG.E R7, desc[UR4][R26.64+0x8] ;  /* 0x000008041a077981 */ /* 0x000f28000c1e1900 */
[----:B------:R-:W2:Y:S04]  /*0630*/  LDG.E R10, desc[UR4][R26.64+0x14] ;  /* 0x000014041a0a7981 */ /* 0x000ea8000c1e1900 */
[----:B------:R-:W2:Y:S01]  /*0640*/  LDG.E R26, desc[UR4][R26.64+0x1c] ;  /* 0x00001c041a1a7981 */ /* 0x000ea2000c1e1900 */
[----:B------:R-:W-:-:S06]  /*0650*/  IMAD.WIDE R24, R25, 0x4, R16 ;  /* 0x0000000419187825 */ /* 0x000fcc00078e0210 */
[----:B------:R-:W2:Y:S04]  /*0660*/  LDG.E R25, desc[UR4][R24.64] ;  /* 0x0000000418197981 */ /* 0x000ea8000c1e1900 */
[----:B------:R0:W4:Y:S02]  /*0670*/  LDG.E R27, desc[UR4][R20.64] ;  /* 0x00000004141b7981 */ /* 0x000124000c1e1900 */
[----:B0-----:R-:W-:-:S06]  /*0680*/  IMAD.WIDE R20, R18, 0x4, R16 ;  /* 0x0000000412147825 */ /* 0x001fcc00078e0210 */
[----:B------:R-:W3:Y:S01]  /*0690*/  LDG.E R21, desc[UR4][R20.64] ;  /* 0x0000000414157981 */ /* 0x000ee2000c1e1900 */
[----:B-----5:R-:W-:-:S04]  /*06a0*/  IMAD.WIDE R22, R23, 0x4, R16 ;  /* 0x0000000417167825 */ /* 0x020fc800078e0210 */
[--C-:B------:R-:W-:Y:S02]  /*06b0*/  IMAD.WIDE R18, R19, 0x4, R16.reuse ;  /* 0x0000000413127825 */ /* 0x100fe400078e0210 */
[----:B------:R-:W2:Y:S02]  /*06c0*/  LDG.E R22, desc[UR4][R22.64] ;  /* 0x0000000416167981 */ /* 0x000ea4000c1e1900 */
[----:B------:R-:W-:Y:S02]  /*06d0*/  IMAD.WIDE R16, R29, 0x4, R16 ;  /* 0x000000041d107825 */ /* 0x000fe400078e0210 */
[----:B------:R-:W5:Y:S04]  /*06e0*/  LDG.E R18, desc[UR4][R18.64] ;  /* 0x0000000412127981 */ /* 0x000f68000c1e1900 */
[----:B------:R-:W5:Y:S01]  /*06f0*/  LDG.E R16, desc[UR4][R16.64] ;  /* 0x0000000410107981 */ /* 0x000f62000c1e1900 */
[----:B------:R-:W-:-:S04]  /*0700*/  IADD3 R2, PT, PT, R2, 0x10, RZ ;  /* 0x0000001002027810 */ /* 0x000fc80007ffe0ff */
[----:B------:R-:W-:Y:S02]  /*0710*/  ISETP.NE.AND P1, PT, R2, RZ, PT ;  /* 0x000000ff0200720c */ /* 0x000fe40003f25270 */
[----:B------:R-:W-:Y:S01]  /*0720*/  IADD3 R3, PT, PT, R3, 0x10, RZ ;  /* 0x0000001003037810 */ /* 0x000fe20007ffe0ff */
[----:B----4-:R-:W-:-:S04]  /*0730*/  FFMA R7, R7, R27, R6 ;  /* 0x0000001b07077223 */ /* 0x010fc80000000006 */
[----:B---3--:R-:W-:-:S04]  /*0740*/  FFMA R8, R8, R21, R7 ;  /* 0x0000001508087223 */ /* 0x008fc80000000007 */
[----:B--2---:R-:W-:-:S04]  /*0750*/  FFMA R9, R9, R22, R8 ;  /* 0x0000001609097223 */ /* 0x004fc80000000008 */
[----:B------:R-:W-:-:S04]  /*0760*/  FFMA R10, R10, R25, R9 ;  /* 0x000000190a0a7223 */ /* 0x000fc80000000009 */
[----:B-----5:R-:W-:-:S04]  /*0770*/  FFMA R11, R11, R18, R10 ;  /* 0x000000120b0b7223 */ /* 0x020fc8000000000a */
[----:B------:R-:W-:Y:S01]  /*0780*/  FFMA R6, R26, R16, R11 ;  /* 0x000000101a067223 */ /* 0x000fe2000000000b */
[----:B------:R-:W-:Y:S06]  /*0790*/  @P1 BRA `(.L_x_9) ;  /* 0xfffffff800a41947 */ /* 0x000fec000383ffff */
.L_x_8:
[----:B------:R-:W-:Y:S05]  /*07a0*/  BSYNC.RECONVERGENT B1 ;  /* 0x0000000000017941 */ /* 0x000fea0003800200 */
.L_x_7:
[----:B------:R-:W-:Y:S05]  /*07b0*/  @!P0 BRA `(.L_x_6) ;  /* 0x0000000400948947 */ /* 0x000fea0003800000 */
[----:B------:R-:W-:Y:S01]  /*07c0*/  ISETP.GE.U32.AND P0, PT, R5, 0x8, PT ;  /* 0x000000080500780c */ /* 0x000fe20003f06070 */
[----:B------:R-:W-:Y:S01]  /*07d0*/  BSSY.RECONVERGENT B1, `(.L_x_10) ;  /* 0x0000032000017945 */ /* 0x000fe20003800200 */
[----:B------:R-:W-:-:S04]  /*07e0*/  LOP3.LUT R24, R4, 0x7, RZ, 0xc0, !PT ;  /* 0x0000000704187812 */ /* 0x000fc800078ec0ff */
[----:B------:R-:W-:-:S07]  /*07f0*/  ISETP.NE.AND P1, PT, R24, RZ, PT ;  /* 0x000000ff1800720c */ /* 0x000fce0003f25270 */
[----:B------:R-:W-:Y:S06]  /*0800*/  @!P0 BRA `(.L_x_11) ;  /* 0x0000000000b88947 */ /* 0x000fec0003800000 */
[----:B------:R-:W0:Y:S08]  /*0810*/  LDC.64 R20, c[0x0][0x390] ;  /* 0x0000e400ff147b82 */ /* 0x000e300000000a00 */
[----:B------:R-:W1:Y:S08]  /*0820*/  LDC.64 R10, c[0x0][0x3a0] ;  /* 0x0000e800ff0a7b82 */ /* 0x000e700000000a00 */
[----:B------:R-:W2:Y:S01]  /*0830*/  LDC.64 R8, c[0x0][0x388] ;  /* 0x0000e200ff087b82 */ /* 0x000ea20000000a00 */
[----:B0-----:R-:W-:-:S05]  /*0840*/  IMAD.WIDE R20, R3, 0x4, R20 ;  /* 0x0000000403147825 */ /* 0x001fca00078e0214 */
[----:B------:R-:W1:Y:S04]  /*0850*/  LDG.E R29, desc[UR4][R20.64] ;  /* 0x00000004141d7981 */ /* 0x000e68000c1e1900 */
[----:B------:R-:W3:Y:S04]  /*0860*/  LDG.E R27, desc[UR4][R20.64+0x4] ;  /* 0x00000404141b7981 */ /* 0x000ee8000c1e1900 */
[----:B------:R-:W4:Y:S04]  /*0870*/  LDG.E R25, desc[UR4][R20.64+0x8] ;  /* 0x0000080414197981 */ /* 0x000f28000c1e1900 */
[----:B------:R-:W5:Y:S04]  /*0880*/  LDG.E R13, desc[UR4][R20.64+0xc] ;  /* 0x00000c04140d7981 */ /* 0x000f68000c1e1900 */
[----:B------:R-:W5:Y:S04]  /*0890*/  LDG.E R15, desc[UR4][R20.64+0x10] ;  /* 0x00001004140f7981 */ /* 0x000f68000c1e1900 */
[----:B------:R-:W5:Y:S04]  /*08a0*/  LDG.E R17, desc[UR4][R20.64+0x14] ;  /* 0x0000140414117981 */ /* 0x000f68000c1e1900 */
[----:B------:R-:W5:Y:S04]  /*08b0*/  LDG.E R19, desc[UR4][R20.64+0x18] ;  /* 0x0000180414137981 */ /* 0x000f68000c1e1900 */
[----:B------:R4:W5:Y:S01]  /*08c0*/  LDG.E R23, desc[UR4][R20.64+0x1c] ;  /* 0x00001c0414177981 */ /* 0x000962000c1e1900 */
[----:B--2---:R-:W-:-:S05]  /*08d0*/  IMAD.WIDE R8, R3, 0x4, R8 ;  /* 0x0000000403087825 */ /* 0x004fca00078e0208 */
[----:B------:R-:W2:Y:S04]  /*08e0*/  LDG.E R7, desc[UR4][R8.64] ;  /* 0x0000000408077981 */ /* 0x000ea8000c1e1900 */
[----:B------:R-:W2:Y:S01]  /*08f0*/  LDG.E R22, desc[UR4][R8.64+0x8] ;  /* 0x0000080408167981 */ /* 0x000ea2000c1e1900 */
[----:B-1----:R-:W-:-:S04]  /*0900*/  IMAD.WIDE R28, R29, 0x4, R10 ;  /* 0x000000041d1c7825 */ /* 0x002fc800078e020a */
[--C-:B---3--:R-:W-:Y:S01]  /*0910*/  IMAD.WIDE R26, R27, 0x4, R10.reuse ;  /* 0x000000041b1a7825 */ /* 0x108fe200078e020a */
[----:B------:R-:W2:Y:S03]  /*0920*/  LDG.E R5, desc[UR4][R28.64] ;  /* 0x000000041c057981 */ /* 0x000ea6000c1e1900 */
[--C-:B----4-:R-:W-:Y:S01]  /*0930*/  IMAD.WIDE R20, R25, 0x4, R10.reuse ;  /* 0x0000000419147825 */ /* 0x110fe200078e020a */
[----:B------:R-:W3:Y:S04]  /*0940*/  LDG.E R2, desc[UR4][R26.64] ;  /* 0x000000041a027981 */ /* 0x000ee8000c1e1900 */
[----:B------:R-:W3:Y:S01]  /*0950*/  LDG.E R25, desc[UR4][R8.64+0x4] ;  /* 0x0000040408197981 */ /* 0x000ee2000c1e1900 */
[----:B-----5:R-:W-:-:S03]  /*0960*/  IMAD.WIDE R12, R13, 0x4, R10 ;  /* 0x000000040d0c7825 */ /* 0x020fc600078e020a */
[----:B------:R-:W4:Y:S01]  /*0970*/  LDG.E R21, desc[UR4][R20.64] ;  /* 0x0000000414157981 */ /* 0x000f22000c1e1900 */
[----:B------:R-:W-:-:S03]  /*0980*/  IMAD.WIDE R14, R15, 0x4, R10 ;  /* 0x000000040f0e7825 */ /* 0x000fc600078e020a */
[----:B------:R-:W5:Y:S01]  /*0990*/  LDG.E R13, desc[UR4][R12.64] ;  /* 0x000000040c0d7981 */ /* 0x000f62000c1e1900 */
[----:B------:R-:W-:-:S03]  /*09a0*/  IMAD.WIDE R16, R17, 0x4, R10 ;  /* 0x0000000411107825 */ /* 0x000fc600078e020a */
[----:B------:R-:W5:Y:S01]  /*09b0*/  LDG.E R28, desc[UR4][R8.64+0xc] ;  /* 0x00000c04081c7981 */ /* 0x000f62000c1e1900 */
[----:B------:R-:W-:-:S03]  /*09c0*/  IMAD.WIDE R18, R19, 0x4, R10 ;  /* 0x0000000413127825 */ /* 0x000fc600078e020a */
[----:B------:R-:W5:Y:S04]  /*09d0*/  LDG.E R14, desc[UR4][R14.64] ;  /* 0x000000040e0e7981 */ /* 0x000f68000c1e1900 */
[----:B------:R-:W5:Y:S01]  /*09e0*/  LDG.E R29, desc[UR4][R8.64+0x10] ;  /* 0x00001004081d7981 */ /* 0x000f62000c1e1900 */
[----:B------:R-:W-:-:S03]  /*09f0*/  IMAD.WIDE R10, R23, 0x4, R10 ;  /* 0x00000004170a7825 */ /* 0x000fc600078e020a */
[----:B------:R-:W5:Y:S04]  /*0a00*/  LDG.E R17, desc[UR4][R16.64] ;  /* 0x0000000410117981 */ /* 0x000f68000c1e1900 */
[----:B------:R-:W5:Y:S04]  /*0a10*/  LDG.E R26, desc[UR4][R8.64+0x14] ;  /* 0x00001404081a7981 */ /* 0x000f68000c1e1900 */
[----:B------:R-:W5:Y:S04]  /*0a20*/  LDG.E R18, desc[UR4][R18.64] ;  /* 0x0000000412127981 */ /* 0x000f68000c1e1900 */
[----:B------:R-:W5:Y:S04]  /*0a30*/  LDG.E R23, desc[UR4][R8.64+0x18] ;  /* 0x0000180408177981 */ /* 0x000f68000c1e1900 */
[----:B------:R-:W5:Y:S04]  /*0a40*/  LDG.E R12, desc[UR4][R8.64+0x1c] ;  /* 0x00001c04080c7981 */ /* 0x000f68000c1e1900 */
[----:B------:R-:W5:Y:S01]  /*0a50*/  LDG.E R10, desc[UR4][R10.64] ;  /* 0x000000040a0a7981 */ /* 0x000f62000c1e1900 */
[----:B------:R-:W-:Y:S01]  /*0a60*/  IADD3 R3, PT, PT, R3, 0x8, RZ ;  /* 0x0000000803037810 */ /* 0x000fe20007ffe0ff */
[----:B--2---:R-:W-:-:S04]  /*0a70*/  FFMA R6, R7, R5, R6 ;  /* 0x0000000507067223 */ /* 0x004fc80000000006 */
[----:B---3--:R-:W-:-:S04]  /*0a80*/  FFMA R25, R25, R2, R6 ;  /* 0x0000000219197223 */ /* 0x008fc80000000006 */
[----:B----4-:R-:W-:-:S04]  /*0a90*/  FFMA R21, R22, R21, R25 ;  /* 0x0000001516157223 */ /* 0x010fc80000000019 */
[----:B-----5:R-:W-:-:S04]  /*0aa0*/  FFMA R28, R28, R13, R21 ;  /* 0x0000000d1c1c7223 */ /* 0x020fc80000000015 */
[----:B------:R-:W-:-:S04]  /*0ab0*/  FFMA R29, R29, R14, R28 ;  /* 0x0000000e1d1d7223 */ /* 0x000fc8000000001c */
[----:B------:R-:W-:-:S04]  /*0ac0*/  FFMA R26, R26, R17, R29 ;  /* 0x000000111a1a7223 */ /* 0x000fc8000000001d */
[----:B------:R-:W-:-:S04]  /*0ad0*/  FFMA R23, R23, R18, R26 ;  /* 0x0000001217177223 */ /* 0x000fc8000000001a */
[----:B------:R-:W-:-:S07]  /*0ae0*/  FFMA R6, R12, R10, R23 ;  /* 0x0000000a0c067223 */ /* 0x000fce0000000017 */
.L_x_11:
[----:B------:R-:W-:Y:S05]  /*0af0*/  BSYNC.RECONVERGENT B1 ;  /* 0x0000000000017941 */ /* 0x000fea0003800200 */
.L_x_10:
[----:B------:R-:W-:Y:S05]  /*0b00*/  @!P1 BRA `(.L_x_6) ;  /* 0x0000000000c09947 */ /* 0x000fea0003800000 */
[----:B------:R-:W-:Y:S01]  /*0b10*/  ISETP.GE.U32.AND P0, PT, R24, 0x4, PT ;  /* 0x000000041800780c */ /* 0x000fe20003f06070 */
[----:B------:R-:W-:Y:S01]  /*0b20*/  BSSY.RECONVERGENT B1, `(.L_x_12) ;  /* 0x000001e000017945 */ /* 0x000fe20003800200 */
[----:B------:R-:W-:-:S04]  /*0b30*/  LOP3.LUT R4, R4, 0x3, RZ, 0xc0, !PT ;  /* 0x0000000304047812 */ /* 0x000fc800078ec0ff */
[----:B------:R-:W-:-:S07]  /*0b40*/  ISETP.NE.AND P1, PT, R4, RZ, PT ;  /* 0x000000ff0400720c */ /* 0x000fce0003f25270 */
[----:B------:R-:W-:Y:S06]  /*0b50*/  @!P0 BRA `(.L_x_13) ;  /* 0x0000000000688947 */ /* 0x000fec0003800000 */
[----:B------:R-:W0:Y:S08]  /*0b60*/  LDC.64 R8, c[0x0][0x390] ;  /* 0x0000e400ff087b82 */ /* 0x000e300000000a00 */
[----:B------:R-:W1:Y:S01]  /*0b70*/  LDC.64 R10, c[0x0][0x388] ;  /* 0x0000e200ff0a7b82 */ /* 0x000e620000000a00 */
[----:B0-----:R-:W-:-:S07]  /*0b80*/  IMAD.WIDE R12, R3, 0x4, R8 ;  /* 0x00000004030c7825 */ /* 0x001fce00078e0208 */
[----:B------:R-:W0:Y:S01]  /*0b90*/  LDC.64 R8, c[0x0][0x3a0] ;  /* 0x0000e800ff087b82 */ /* 0x000e220000000a00 */
[----:B------:R-:W0:Y:S04]  /*0ba0*/  LDG.E R15, desc[UR4][R12.64] ;  /* 0x000000040c0f7981 */ /* 0x000e28000c1e1900 */
[----:B------:R-:W2:Y:S04]  /*0bb0*/  LDG.E R17, desc[UR4][R12.64+0x4] ;  /* 0x000004040c117981 */ /* 0x000ea8000c1e1900 */
[----:B------:R-:W3:Y:S04]  /*0bc0*/  LDG.E R19, desc[UR4][R12.64+0x8] ;  /* 0x000008040c137981 */ /* 0x000ee8000c1e1900 */
[----:B------:R-:W4:Y:S01]  /*0bd0*/  LDG.E R7, desc[UR4][R12.64+0xc] ;  /* 0x00000c040c077981 */ /* 0x000f22000c1e1900 */
[----:B-1----:R-:W-:-:S05]  /*0be0*/  IMAD.WIDE R10, R3, 0x4, R10 ;  /* 0x00000004030a7825 */ /* 0x002fca00078e020a */
[----:B------:R-:W5:Y:S04]  /*0bf0*/  LDG.E R5, desc[UR4][R10.64] ;  /* 0x000000040a057981 */ /* 0x000f68000c1e1900 */
[----:B------:R-:W5:Y:S04]  /*0c00*/  LDG.E R2, desc[UR4][R10.64+0x4] ;  /* 0x000004040a027981 */ /* 0x000f68000c1e1900 */
[----:B------:R-:W5:Y:S01]  /*0c10*/  LDG.E R13, desc[UR4][R10.64+0xc] ;  /* 0x00000c040a0d7981 */ /* 0x000f62000c1e1900 */
[----:B0-----:R-:W-:-:S04]  /*0c20*/  IMAD.WIDE R14, R15, 0x4, R8 ;  /* 0x000000040f0e7825 */ /* 0x001fc800078e0208 */
[--C-:B--2---:R-:W-:Y:S02]  /*0c30*/  IMAD.WIDE R16, R17, 0x4, R8.reuse ;  /* 0x0000000411107825 */ /* 0x104fe400078e0208 */
[----:B------:R-:W5:Y:S02]  /*0c40*/  LDG.E R14, desc[UR4][R14.64] ;  /* 0x000000040e0e7981 */ /* 0x000f64000c1e1900 */
[--C-:B---3--:R-:W-:Y:S02]  /*0c50*/  IMAD.WIDE R18, R19, 0x4, R8.reuse ;  /* 0x0000000413127825 */ /* 0x108fe400078e0208 */
[----:B------:R-:W2:Y:S02]  /*0c60*/  LDG.E R16, desc[UR4][R16.64] ;  /* 0x0000000410107981 */ /* 0x000ea4000c1e1900 */
[----:B----4-:R-:W-:Y:S02]  /*0c70*/  IMAD.WIDE R8, R7, 0x4, R8 ;  /* 0x0000000407087825 */ /* 0x010fe400078e0208 */
[----:B------:R-:W3:Y:S04]  /*0c80*/  LDG.E R18, desc[UR4][R18.64] ;  /* 0x0000000412127981 */ /* 0x000ee8000c1e1900 */
[----:B------:R-:W3:Y:S04]  /*0c90*/  LDG.E R7, desc[UR4][R10.64+0x8] ;  /* 0x000008040a077981 */ /* 0x000ee8000c1e1900 */
[----:B------:R-:W4:Y:S01]  /*0ca0*/  LDG.E R8, desc[UR4][R8.64] ;  /* 0x0000000408087981 */ /* 0x000f22000c1e1900 */
[----:B------:R-:W-:Y:S01]  /*0cb0*/  IADD3 R3, PT, PT, R3, 0x4, RZ ;  /* 0x0000000403037810 */ /* 0x000fe20007ffe0ff */
[----:B-----5:R-:W-:-:S04]  /*0cc0*/  FFMA R5, R5, R14, R6 ;  /* 0x0000000e05057223 */ /* 0x020fc80000000006 */
[----:B--2---:R-:W-:-:S04]  /*0cd0*/  FFMA R2, R2, R16, R5 ;  /* 0x0000001002027223 */ /* 0x004fc80000000005 */
[----:B---3--:R-:W-:-:S04]  /*0ce0*/  FFMA R2, R7, R18, R2 ;  /* 0x0000001207027223 */ /* 0x008fc80000000002 */
[----:B----4-:R-:W-:-:S07]  /*0cf0*/  FFMA R6, R13, R8, R2 ;  /* 0x000000080d067223 */ /* 0x010fce0000000002 */
.L_x_13:
[----:B------:R-:W-:Y:S05]  /*0d00*/  BSYNC.RECONVERGENT B1 ;  /* 0x0000000000017941 */ /* 0x000fea0003800200 */
.L_x_12:
[----:B------:R-:W-:Y:S05]  /*0d10*/  @!P1 BRA `(.L_x_6) ;  /* 0x00000000003c9947 */ /* 0x000fea0003800000 */
[----:B------:R-:W0:Y:S01]  /*0d20*/  LDC.64 R16, c[0x0][0x3a0] ;  /* 0x0000e800ff107b82 */ /* 0x000e220000000a00 */
[----:B------:R-:W-:-:S07]  /*0d30*/  IADD3 R2, PT, PT, -R4, RZ, RZ ;  /* 0x000000ff04027210 */ /* 0x000fce0007ffe1ff */
[----:B------:R-:W1:Y:S08]  /*0d40*/  LDC.64 R12, c[0x0][0x390] ;  /* 0x0000e400ff0c7b82 */ /* 0x000e700000000a00 */
[----:B------:R-:W2:Y:S02]  /*0d50*/  LDC.64 R14, c[0x0][0x388] ;  /* 0x0000e200ff0e7b82 */ /* 0x000ea40000000a00 */
.L_x_14:
[----:B-1----:R-:W-:-:S06]  /*0d60*/  IMAD.WIDE R4, R3, 0x4, R12 ;  /* 0x0000000403047825 */ /* 0x002fcc00078e020c */
[----:B------:R-:W0:Y:S01]  /*0d70*/  LDG.E R5, desc[UR4][R4.64] ;  /* 0x0000000404057981 */ /* 0x000e22000c1e1900 */
[----:B--2---:R-:W-:-:S06]  /*0d80*/  IMAD.WIDE R8, R3, 0x4, R14 ;  /* 0x0000000403087825 */ /* 0x004fcc00078e020e */
[----:B------:R-:W2:Y:S01]  /*0d90*/  LDG.E R9, desc[UR4][R8.64] ;  /* 0x0000000408097981 */ /* 0x000ea2000c1e1900 */
[----:B------:R-:W-:Y:S01]  /*0da0*/  IADD3 R2, PT, PT, R2, 0x1, RZ ;  /* 0x0000000102027810 */ /* 0x000fe20007ffe0ff */
[----:B0-----:R-:W-:-:S06]  /*0db0*/  IMAD.WIDE R10, R5, 0x4, R16 ;  /* 0x00000004050a7825 */ /* 0x001fcc00078e0210 */
[----:B------:R-:W2:Y:S01]  /*0dc0*/  LDG.E R10, desc[UR4][R10.64] ;  /* 0x000000040a0a7981 */ /* 0x000ea2000c1e1900 */
[----:B------:R-:W-:Y:S02]  /*0dd0*/  ISETP.NE.AND P0, PT, R2, RZ, PT ;  /* 0x000000ff0200720c */ /* 0x000fe40003f05270 */
[----:B------:R-:W-:Y:S01]  /*0de0*/  IADD3 R3, PT, PT, R3, 0x1, RZ ;  /* 0x0000000103037810 */ /* 0x000fe20007ffe0ff */
[----:B--2---:R-:W-:-:S10]  /*0df0*/  FFMA R6, R9, R10, R6 ;  /* 0x0000000a09067223 */ /* 0x004fd40000000006 */
[----:B------:R-:W-:Y:S05]  /*0e00*/  @P0 BRA `(.L_x_14) ;  /* 0xfffffffc00d40947 */ /* 0x000fea000383ffff */
.L_x_6:
[----:B------:R-:W-:Y:S05]  /*0e10*/  BSYNC.RECONVERGENT B0 ;  /* 0x0000000000007941 */ /* 0x000fea0003800200 */
.L_x_5:
[----:B------:R-:W0:Y:S02]  /*0e20*/  LDC.64 R2, c[0x0][0x3a8] ;  /* 0x0000ea00ff027b82 */ /* 0x000e240000000a00 */
[----:B0-----:R-:W-:-:S05]  /*0e30*/  IMAD.WIDE R2, R0, 0x4, R2 ;  /* 0x0000000400027825 */ /* 0x001fca00078e0202 */
[----:B------:R-:W-:Y:S01]  /*0e40*/  STG.E desc[UR4][R2.64], R6 ;  /* 0x0000000602007986 */ /* 0x000fe2000c101904 */
[----:B------:R-:W-:Y:S05]  /*0e50*/  EXIT ;  /* 0x000000000000794d */ /* 0x000fea0003800000 */
.L_x_15:
        /* <DEDUP_REMOVED lines=10> */
.L_x_17:


//--------------------- .nv.shared.reserved.0     --------------------------
	.section	.nv.shared.reserved.0,"aw",@nobits
	.weak		__nv_reservedSMEM_offset_0_alias
	.size		__nv_reservedSMEM_offset_0_alias, 0, 64
	.other		__nv_reservedSMEM_offset_0_alias,@"STO_CUDA_RESERVED_SHARED STV_DEFAULT"
__nv_reservedSMEM_offset_0_alias:
	.zero		0
	.zero		64


//--------------------- .nv.constant0._Z8SpMV_ELLiPfPiiS_S_ --------------------------
	.section	.nv.constant0._Z8SpMV_ELLiPfPiiS_S_,"a",@progbits
	.sectionflags	@""
	.align	4
.nv.constant0._Z8SpMV_ELLiPfPiiS_S_:
	.zero		944


//--------------------- .nv.constant0._Z8SpMV_CSRiPfPiS0_S_S_ --------------------------
	.section	.nv.constant0._Z8SpMV_CSRiPfPiS0_S_S_,"a",@progbits
	.sectionflags	@""
	.align	4
.nv.constant0._Z8SpMV_CSRiPfPiS0_S_S_:
	.zero		944


//--------------------- SYMBOLS --------------------------

	.type		.nv.reservedSmem.offset0,@object
	.size		.nv.reservedSmem.offset0,0x4
